// auto-generated by cutlass_sweep.gemm — config: {"arch": "sm_100", "cluster_m": 4, "cluster_n": 1, "dtype": "fp16", "dtype_b": "fp16", "layout": "nt", "stages": 0, "tile_k": 32, "tile_m": 64, "tile_n": 256}
#include "cutlass/cutlass.h"
#include "cutlass/gemm/collective/collective_builder.hpp"
#include "cutlass/gemm/device/gemm_universal_adapter.h"
#include "cutlass/gemm/kernel/gemm_universal.hpp"
#include "cutlass/epilogue/collective/collective_builder.hpp"

using ElemA = cutlass::half_t;
using ElemB = cutlass::half_t;
using ElemCD = cutlass::half_t;
using Acc  = float;
using TileShape    = cute::Shape<cute::_64, cute::_256, cute::_32>;
using ClusterShape = cute::Shape<cute::_4, cute::_1, cute::_1>;

using CollectiveEpilogue = typename cutlass::epilogue::collective::CollectiveBuilder<
    cutlass::arch::Sm100, cutlass::arch::OpClassTensorOp,
    TileShape, ClusterShape,
    cutlass::epilogue::collective::EpilogueTileAuto,
    Acc, Acc,
    ElemCD, cutlass::layout::RowMajor, 128 / cutlass::sizeof_bits<ElemCD>::value,
    ElemCD, cutlass::layout::RowMajor, 128 / cutlass::sizeof_bits<ElemCD>::value,
    cutlass::epilogue::collective::EpilogueScheduleAuto
  >::CollectiveOp;

using CollectiveMainloop = typename cutlass::gemm::collective::CollectiveBuilder<
    cutlass::arch::Sm100, cutlass::arch::OpClassTensorOp,
    ElemA, cutlass::layout::RowMajor, 128 / cutlass::sizeof_bits<ElemA>::value,
    ElemB, cutlass::layout::ColumnMajor, 128 / cutlass::sizeof_bits<ElemB>::value,
    Acc,
    TileShape, ClusterShape,
    cutlass::gemm::collective::StageCountAutoCarveout<static_cast<int>(sizeof(typename CollectiveEpilogue::SharedStorage))>,
    cutlass::gemm::collective::KernelScheduleAuto
  >::CollectiveOp;

using GemmKernel = cutlass::gemm::kernel::GemmUniversal<
    cute::Shape<int,int,int,int>,
    CollectiveMainloop,
    CollectiveEpilogue
>;
using Gemm = cutlass::gemm::device::GemmUniversalAdapter<GemmKernel>;

// Force the device kernel symbol into the cubin without needing a host main.
auto* _anchor = &cutlass::device_kernel<GemmKernel>;


// ===== COMPILED SASS (sm_100a) =====

	.target	sm_100a

	.elftype	@"ET_EXEC"


//--------------------- .note.nv.tkinfo           --------------------------
	.section	.note.nv.tkinfo,"",@"SHT_NOTE"
	.sectionflags	@"SHF_NOTE_NV_TKINFO"
	.tkinfo
        /*0018*/ 	.word	0x00000002
        /*0030*/ 	.string	""
        /*0030*/ 	.string	"ptxas"
        /*0030*/ 	.string	"Cuda compilation tools, release 13.0, V13.0.88"
        /*0030*/ 	.string	"Build cuda_13.0.r13.0/compiler.36424714_0"
        /*0030*/ 	.string	"-arch sm_100a -m 64 "



//--------------------- .note.nv.cuinfo           --------------------------
	.section	.note.nv.cuinfo,"",@"SHT_NOTE"
	.sectionflags	@"SHF_NOTE_NV_CUINFO"
        /*0018*/ 	.short	0x0002
        /*001a*/ 	.short	0x0064
        /*001c*/ 	.short	0x0082
	.zero		2


//--------------------- .nv.info                  --------------------------
	.section	.nv.info,"",@"SHT_CUDA_INFO"
	.align	4


	//----- nvinfo : EIATTR_REGCOUNT
	.align		4
        /*0000*/ 	.byte	0x04, 0x2f
        /*0002*/ 	.short	(.L_19 - .L_18)
	.align		4
.L_18:
        /*0004*/ 	.word	index@(_ZN7cutlass13device_kernelINS_4gemm6kernel13GemmUniversalIN4cute5tupleIJiiiiEEENS1_10collective13CollectiveMmaINS1_35MainloopSm100TmaUmmaWarpSpecializedILi9ELi2ELi4ENS5_IJNS4_1CILi4EEENSA_ILi1EEESC_EEEEENS5_IJNSA_ILi64EEENSA_ILi256EEENSA_ILi32EEEEEENS_6half_tENS5_IJlSC_lEEESJ_SK_NS4_8TiledMMAINS4_8MMA_AtomIJNS4_20SM100_MMA_F16BF16_SSISJ_SJ_fLi64ELi256ELNS4_4UMMA5MajorE0ELSP_0ELNSO_7ScaleInE0ELSQ_0EEEEEENS4_6LayoutINS5_IJSC_SC_SC_EEENS5_IJNSA_ILi0EEESV_SV_EEEEENS5_IJNS4_10UnderscoreESY_SY_EEEEENS4_13SM90_TMA_LOADENS4_14ComposedLayoutINS4_7SwizzleILi2ELi4ELi3EEENS4_18smem_ptr_flag_bitsILi16EEENST_INS5_IJNSA_ILi8EEESH_EEENS5_IJSH_SC_EEEEEEEvNS4_8identityENS4_23SM90_TMA_LOAD_MULTICASTES1B_vS1C_EENS_8epilogue10collective18CollectiveEpilogueINS1F_23Sm100TmaWarpSpecializedILi4ELi2ELi32ELb1ELb0EEEJSI_NS5_IJNST_ISF_SC_EES1K_EEESJ_SK_SJ_SK_NS1F_6fusion15FusionCallbacksIS1J_NS1M_17LinearCombinationISJ_fSJ_fLNS_15FloatRoundStyleE2EEESI_S1L_JEEENS4_5SM1004TMEM4LOAD26SM100_TMEM_LOAD_16dp256b8xES11_NS12_INS13_ILi3ELi4ELi3EEES16_NST_INS5_IJS17_SF_EEENS5_IJSF_SC_EEEEEEENS4_17SM75_U32x4_LDSM_NENS4_14SM90_TMA_STOREES20_NS4_17SM90_U32x4_STSM_NENS4_39AutoVectorizingCopyWithAssumedAlignmentILi128EEEEEEvvEEEEvNT_6ParamsE)
        /*0008*/ 	.word	0x0000007a


	//----- nvinfo : EIATTR_FRAME_SIZE
	.align		4
.L_19:
        /*000c*/ 	.byte	0x04, 0x11
        /*000e*/ 	.short	(.L_21 - .L_20)
	.align		4
.L_20:
        /*0010*/ 	.word	index@($__internal_2_$__cuda_sm10x_tcgen05_guardrail_trap_unallocated_columns_being_dealloced)
        /*0014*/ 	.word	0x00000000


	//----- nvinfo : EIATTR_FRAME_SIZE
	.align		4
.L_21:
        /*0018*/ 	.byte	0x04, 0x11
        /*001a*/ 	.short	(.L_23 - .L_22)
	.align		4
.L_22:
        /*001c*/ 	.word	index@($__internal_1_$__cuda_sm10x_tcgen05_guardrail_trap_phase_invalid_during_alloc)
        /*0020*/ 	.word	0x00000000


	//----- nvinfo : EIATTR_FRAME_SIZE
	.align		4
.L_23:
        /*0024*/ 	.byte	0x04, 0x11
        /*0026*/ 	.short	(.L_25 - .L_24)
	.align		4
.L_24:
        /*0028*/ 	.word	index@($__internal_0_$__cuda_sm10x_tcgen05_guardrail_trap_col_being_dealloced_not_returned_by_alloc)
        /*002c*/ 	.word	0x00000000


	//----- nvinfo : EIATTR_FRAME_SIZE
	.align		4
.L_25:
        /*0030*/ 	.byte	0x04, 0x11
        /*0032*/ 	.short	(.L_27 - .L_26)
	.align		4
.L_26:
        /*0034*/ 	.word	index@(_ZN7cutlass13device_kernelINS_4gemm6kernel13GemmUniversalIN4cute5tupleIJiiiiEEENS1_10collective13CollectiveMmaINS1_35MainloopSm100TmaUmmaWarpSpecializedILi9ELi2ELi4ENS5_IJNS4_1CILi4EEENSA_ILi1EEESC_EEEEENS5_IJNSA_ILi64EEENSA_ILi256EEENSA_ILi32EEEEEENS_6half_tENS5_IJlSC_lEEESJ_SK_NS4_8TiledMMAINS4_8MMA_AtomIJNS4_20SM100_MMA_F16BF16_SSISJ_SJ_fLi64ELi256ELNS4_4UMMA5MajorE0ELSP_0ELNSO_7ScaleInE0ELSQ_0EEEEEENS4_6LayoutINS5_IJSC_SC_SC_EEENS5_IJNSA_ILi0EEESV_SV_EEEEENS5_IJNS4_10UnderscoreESY_SY_EEEEENS4_13SM90_TMA_LOADENS4_14ComposedLayoutINS4_7SwizzleILi2ELi4ELi3EEENS4_18smem_ptr_flag_bitsILi16EEENST_INS5_IJNSA_ILi8EEESH_EEENS5_IJSH_SC_EEEEEEEvNS4_8identityENS4_23SM90_TMA_LOAD_MULTICASTES1B_vS1C_EENS_8epilogue10collective18CollectiveEpilogueINS1F_23Sm100TmaWarpSpecializedILi4ELi2ELi32ELb1ELb0EEEJSI_NS5_IJNST_ISF_SC_EES1K_EEESJ_SK_SJ_SK_NS1F_6fusion15FusionCallbacksIS1J_NS1M_17LinearCombinationISJ_fSJ_fLNS_15FloatRoundStyleE2EEESI_S1L_JEEENS4_5SM1004TMEM4LOAD26SM100_TMEM_LOAD_16dp256b8xES11_NS12_INS13_ILi3ELi4ELi3EEES16_NST_INS5_IJS17_SF_EEENS5_IJSF_SC_EEEEEEENS4_17SM75_U32x4_LDSM_NENS4_14SM90_TMA_STOREES20_NS4_17SM90_U32x4_STSM_NENS4_39AutoVectorizingCopyWithAssumedAlignmentILi128EEEEEEvvEEEEvNT_6ParamsE)
        /*0038*/ 	.word	0x00000000


	//----- nvinfo : EIATTR_MIN_STACK_SIZE
	.align		4
.L_27:
        /*003c*/ 	.byte	0x04, 0x12
        /*003e*/ 	.short	(.L_29 - .L_28)
	.align		4
.L_28:
        /*0040*/ 	.word	index@(_ZN7cutlass13device_kernelINS_4gemm6kernel13GemmUniversalIN4cute5tupleIJiiiiEEENS1_10collective13CollectiveMmaINS1_35MainloopSm100TmaUmmaWarpSpecializedILi9ELi2ELi4ENS5_IJNS4_1CILi4EEENSA_ILi1EEESC_EEEEENS5_IJNSA_ILi64EEENSA_ILi256EEENSA_ILi32EEEEEENS_6half_tENS5_IJlSC_lEEESJ_SK_NS4_8TiledMMAINS4_8MMA_AtomIJNS4_20SM100_MMA_F16BF16_SSISJ_SJ_fLi64ELi256ELNS4_4UMMA5MajorE0ELSP_0ELNSO_7ScaleInE0ELSQ_0EEEEEENS4_6LayoutINS5_IJSC_SC_SC_EEENS5_IJNSA_ILi0EEESV_SV_EEEEENS5_IJNS4_10UnderscoreESY_SY_EEEEENS4_13SM90_TMA_LOADENS4_14ComposedLayoutINS4_7SwizzleILi2ELi4ELi3EEENS4_18smem_ptr_flag_bitsILi16EEENST_INS5_IJNSA_ILi8EEESH_EEENS5_IJSH_SC_EEEEEEEvNS4_8identityENS4_23SM90_TMA_LOAD_MULTICASTES1B_vS1C_EENS_8epilogue10collective18CollectiveEpilogueINS1F_23Sm100TmaWarpSpecializedILi4ELi2ELi32ELb1ELb0EEEJSI_NS5_IJNST_ISF_SC_EES1K_EEESJ_SK_SJ_SK_NS1F_6fusion15FusionCallbacksIS1J_NS1M_17LinearCombinationISJ_fSJ_fLNS_15FloatRoundStyleE2EEESI_S1L_JEEENS4_5SM1004TMEM4LOAD26SM100_TMEM_LOAD_16dp256b8xES11_NS12_INS13_ILi3ELi4ELi3EEES16_NST_INS5_IJS17_SF_EEENS5_IJSF_SC_EEEEEEENS4_17SM75_U32x4_LDSM_NENS4_14SM90_TMA_STOREES20_NS4_17SM90_U32x4_STSM_NENS4_39AutoVectorizingCopyWithAssumedAlignmentILi128EEEEEEvvEEEEvNT_6ParamsE)
        /*0044*/ 	.word	0x00000000
.L_29:


//--------------------- .nv.compat                --------------------------
	.section	.nv.compat,"",@"SHT_CUDA_COMPAT_INFO"
	.align	4
        /*0000*/ 	.byte	0x02, 0x09, 0x01, 0x00, 0x02, 0x02, 0x02, 0x00, 0x02, 0x05, 0x05, 0x00, 0x03, 0x07, 0x01, 0x01
        /*0010*/ 	.byte	0x02, 0x03, 0x01, 0x00, 0x02, 0x06, 0x01, 0x00, 0x04, 0x0b, 0x08, 0x00, 0x09, 0x00, 0x00, 0x00
        /*0020*/ 	.byte	0x00, 0x00, 0x00, 0x00


//--------------------- .nv.info._ZN7cutlass13device_kernelINS_4gemm6kernel13GemmUniversalIN4cute5tupleIJiiiiEEENS1_10collective13CollectiveMmaINS1_35MainloopSm100TmaUmmaWarpSpecializedILi9ELi2ELi4ENS5_IJNS4_1CILi4EEENSA_ILi1EEESC_EEEEENS5_IJNSA_ILi64EEENSA_ILi256EEENSA_ILi32EEEEEENS_6half_tENS5_IJlSC_lEEESJ_SK_NS4_8TiledMMAINS4_8MMA_AtomIJNS4_20SM100_MMA_F16BF16_SSISJ_SJ_fLi64ELi256ELNS4_4UMMA5MajorE0ELSP_0ELNSO_7ScaleInE0ELSQ_0EEEEEENS4_6LayoutINS5_IJSC_SC_SC_EEENS5_IJNSA_ILi0EEESV_SV_EEEEENS5_IJNS4_10UnderscoreESY_SY_EEEEENS4_13SM90_TMA_LOADENS4_14ComposedLayoutINS4_7SwizzleILi2ELi4ELi3EEENS4_18smem_ptr_flag_bitsILi16EEENST_INS5_IJNSA_ILi8EEESH_EEENS5_IJSH_SC_EEEEEEEvNS4_8identityENS4_23SM90_TMA_LOAD_MULTICASTES1B_vS1C_EENS_8epilogue10collective18CollectiveEpilogueINS1F_23Sm100TmaWarpSpecializedILi4ELi2ELi32ELb1ELb0EEEJSI_NS5_IJNST_ISF_SC_EES1K_EEESJ_SK_SJ_SK_NS1F_6fusion15FusionCallbacksIS1J_NS1M_17LinearCombinationISJ_fSJ_fLNS_15FloatRoundStyleE2EEESI_S1L_JEEENS4_5SM1004TMEM4LOAD26SM100_TMEM_LOAD_16dp256b8xES11_NS12_INS13_ILi3ELi4ELi3EEES16_NST_INS5_IJS17_SF_EEENS5_IJSF_SC_EEEEEEENS4_17SM75_U32x4_LDSM_NENS4_14SM90_TMA_STOREES20_NS4_17SM90_U32x4_STSM_NENS4_39AutoVectorizingCopyWithAssumedAlignmentILi128EEEEEEvvEEEEvNT_6ParamsE --------------------------
	.section	.nv.info._ZN7cutlass13device_kernelINS_4gemm6kernel13GemmUniversalIN4cute5tupleIJiiiiEEENS1_10collective13CollectiveMmaINS1_35MainloopSm100TmaUmmaWarpSpecializedILi9ELi2ELi4ENS5_IJNS4_1CILi4EEENSA_ILi1EEESC_EEEEENS5_IJNSA_ILi64EEENSA_ILi256EEENSA_ILi32EEEEEENS_6half_tENS5_IJlSC_lEEESJ_SK_NS4_8TiledMMAINS4_8MMA_AtomIJNS4_20SM100_MMA_F16BF16_SSISJ_SJ_fLi64ELi256ELNS4_4UMMA5MajorE0ELSP_0ELNSO_7ScaleInE0ELSQ_0EEEEEENS4_6LayoutINS5_IJSC_SC_SC_EEENS5_IJNSA_ILi0EEESV_SV_EEEEENS5_IJNS4_10UnderscoreESY_SY_EEEEENS4_13SM90_TMA_LOADENS4_14ComposedLayoutINS4_7SwizzleILi2ELi4ELi3EEENS4_18smem_ptr_flag_bitsILi16EEENST_INS5_IJNSA_ILi8EEESH_EEENS5_IJSH_SC_EEEEEEEvNS4_8identityENS4_23SM90_TMA_LOAD_MULTICASTES1B_vS1C_EENS_8epilogue10collective18CollectiveEpilogueINS1F_23Sm100TmaWarpSpecializedILi4ELi2ELi32ELb1ELb0EEEJSI_NS5_IJNST_ISF_SC_EES1K_EEESJ_SK_SJ_SK_NS1F_6fusion15FusionCallbacksIS1J_NS1M_17LinearCombinationISJ_fSJ_fLNS_15FloatRoundStyleE2EEESI_S1L_JEEENS4_5SM1004TMEM4LOAD26SM100_TMEM_LOAD_16dp256b8xES11_NS12_INS13_ILi3ELi4ELi3EEES16_NST_INS5_IJS17_SF_EEENS5_IJSF_SC_EEEEEEENS4_17SM75_U32x4_LDSM_NENS4_14SM90_TMA_STOREES20_NS4_17SM90_U32x4_STSM_NENS4_39AutoVectorizingCopyWithAssumedAlignmentILi128EEEEEEvvEEEEvNT_6ParamsE,"",@"SHT_CUDA_INFO"
	.sectionflags	@""
	.align	4


	//----- nvinfo : EIATTR_CUDA_API_VERSION
	.align		4
        /*0000*/ 	.byte	0x04, 0x37
        /*0002*/ 	.short	(.L_31 - .L_30)
.L_30:
        /*0004*/ 	.word	0x00000082


	//----- nvinfo : EIATTR_KPARAM_INFO
	.align		4
.L_31:
        /*0008*/ 	.byte	0x04, 0x17
        /*000a*/ 	.short	(.L_33 - .L_32)
.L_32:
        /*000c*/ 	.word	0x00000000
        /*0010*/ 	.short	0x0000
        /*0012*/ 	.short	0x0000
        /*0014*/ 	.byte	0x00, 0xf0, 0x01, 0x20


	//----- nvinfo : EIATTR_AT_ENTRY_FRAGMENTS
	.align		4
.L_33:
        /*0018*/ 	.byte	0x04, 0x4f
        /*001a*/ 	.short	(.L_35 - .L_34)


	//   ....[0]....
.L_34:
        /*001c*/ 	.word	0x00000006


	//----- nvinfo : EIATTR_RESERVED_SMEM_USED
	.align		4
.L_35:
        /*0020*/ 	.byte	0x01, 0x41
	.zero		2


	//----- nvinfo : EIATTR_SPARSE_MMA_MASK
	.align		4
        /*0024*/ 	.byte	0x03, 0x50
        /*0026*/ 	.short	0x0000


	//----- nvinfo : EIATTR_TCGEN05_1CTA_USED
	.align		4
        /*0028*/ 	.byte	0x01, 0x51
	.zero		2


	//----- nvinfo : EIATTR_MAXREG_COUNT
	.align		4
        /*002c*/ 	.byte	0x03, 0x1b
        /*002e*/ 	.short	0x00ff


	//----- nvinfo : EIATTR_NUM_BARRIERS
	.align		4
        /*0030*/ 	.byte	0x02, 0x4c
        /*0032*/ 	.byte	0x07
	.zero		1


	//----- nvinfo : EIATTR_EXTERNS
	.align		4
        /*0034*/ 	.byte	0x04, 0x0f
        /*0036*/ 	.short	(.L_37 - .L_36)


	//   ....[0]....
	.align		4
.L_36:
        /*0038*/ 	.word	index@(__assertfail)


	//----- nvinfo : EIATTR_MERCURY_ISA_VERSION
	.align		4
.L_37:
        /*003c*/ 	.byte	0x03, 0x5f
        /*003e*/ 	.short	0x0101


	//----- nvinfo : EIATTR_INT_WARP_WIDE_INSTR_OFFSETS
	.align		4
        /*0040*/ 	.byte	0x04, 0x31
        /*0042*/ 	.short	(.L_39 - .L_38)


	//   ....[0]....
.L_38:
        /*0044*/ 	.word	0x00004040


	//   ....[1]....
        /*0048*/ 	.word	0x00004060


	//   ....[2]....
        /*004c*/ 	.word	0x00004090


	//   ....[3]....
        /*0050*/ 	.word	0x00004ca0


	//   ....[4]....
        /*0054*/ 	.word	0x00004d00


	//   ....[5]....
        /*0058*/ 	.word	0x00004de0


	//   ....[6]....
        /*005c*/ 	.word	0x00004e60


	//   ....[7]....
        /*0060*/ 	.word	0x00004f50


	//   ....[8]....
        /*0064*/ 	.word	0x00004fe0


	//   ....[9]....
        /*0068*/ 	.word	0x000050d0


	//   ....[10]....
        /*006c*/ 	.word	0x00005180


	//----- nvinfo : EIATTR_COOP_GROUP_MASK_REGIDS
	.align		4
.L_39:
        /*0070*/ 	.byte	0x04, 0x29
        /*0072*/ 	.short	(.L_41 - .L_40)


	//   ....[0]....
.L_40:
        /*0074*/ 	.word	0xffffffff


	//   ....[1]....
        /*0078*/ 	.word	0xffffffff


	//   ....[2]....
        /*007c*/ 	.word	0xffffffff


	//   ....[3]....
        /*0080*/ 	.word	0xffffffff


	//   ....[4]....
        /*0084*/ 	.word	0xffffffff


	//   ....[5]....
        /*0088*/ 	.word	0xffffffff


	//   ....[6]....
        /*008c*/ 	.word	0xffffffff


	//   ....[7]....
        /*0090*/ 	.word	0xffffffff


	//   ....[8]....
        /*0094*/ 	.word	0xffffffff


	//   ....[9]....
        /*0098*/ 	.word	0xffffffff


	//   ....[10]....
        /*009c*/ 	.word	0xffffffff


	//   ....[11]....
        /*00a0*/ 	.word	0xffffffff


	//   ....[12]....
        /*00a4*/ 	.word	0xffffffff


	//   ....[13]....
        /*00a8*/ 	.word	0xffffffff


	//----- nvinfo : EIATTR_COOP_GROUP_INSTR_OFFSETS
	.align		4
.L_41:
        /*00ac*/ 	.byte	0x04, 0x28
        /*00ae*/ 	.short	(.L_43 - .L_42)


	//   ....[0]....
.L_42:
        /*00b0*/ 	.word	0x00000080


	//   ....[1]....
        /*00b4*/ 	.word	0x000004f0


	//   ....[2]....
        /*00b8*/ 	.word	0x00000750


	//   ....[3]....
        /*00bc*/ 	.word	0x000008f0


	//   ....[4]....
        /*00c0*/ 	.word	0x000009f0


	//   ....[5]....
        /*00c4*/ 	.word	0x00000b60


	//   ....[6]....
        /*00c8*/ 	.word	0x00000d00


	//   ....[7]....
        /*00cc*/ 	.word	0x00000ec0


	//   ....[8]....
        /*00d0*/ 	.word	0x00002150


	//   ....[9]....
        /*00d4*/ 	.word	0x00003310


	//   ....[10]....
        /*00d8*/ 	.word	0x00003520


	//   ....[11]....
        /*00dc*/ 	.word	0x00003550


	//   ....[12]....
        /*00e0*/ 	.word	0x00003f20


	//   ....[13]....
        /*00e4*/ 	.word	0x00004150


	//----- nvinfo : EIATTR_VRC_CTA_INIT_COUNT
	.align		4
.L_43:
        /*00e8*/ 	.byte	0x02, 0x4a
        /*00ea*/ 	.byte	0x80
	.zero		1


	//----- nvinfo : EIATTR_SYSCALL_OFFSETS
	.align		4
        /*00ec*/ 	.byte	0x04, 0x46
        /*00ee*/ 	.short	(.L_45 - .L_44)


	//   ....[0]....
.L_44:
        /*00f0*/ 	.word	0x00005e10


	//   ....[1]....
        /*00f4*/ 	.word	0x00005f00


	//   ....[2]....
        /*00f8*/ 	.word	0x00006770


	//   ....[3]....
        /*00fc*/ 	.word	0x00007430


	//   ....[4]....
        /*0100*/ 	.word	0x000080a0


	//   ....[5]....
        /*0104*/ 	.word	0x00008d00


	//----- nvinfo : EIATTR_MBARRIER_INSTR_OFFSETS
	.align		4
.L_45:
        /*0108*/ 	.byte	0x04, 0x39
        /*010a*/ 	.short	(.L_47 - .L_46)


	//   ....[0]....
.L_46:
        /*010c*/ 	.word	0x00000610
        /*0110*/ 	.word	0x000000ff
        /*0114*/ 	.word	0x00000000
        /*0118*/ 	.short	0x0100
        /*011a*/ 	.byte	0x04
	.zero		1


	//   ....[1]....
        /*011c*/ 	.word	0x00000620
        /*0120*/ 	.word	0x000000ff
        /*0124*/ 	.word	0x00000048
        /*0128*/ 	.short	0x0100
        /*012a*/ 	.byte	0x04
	.zero		1


	//   ....[2]....
        /*012c*/ 	.word	0x00000630
        /*0130*/ 	.word	0x000000ff
        /*0134*/ 	.word	0x00000008
        /*0138*/ 	.short	0x0100
        /*013a*/ 	.byte	0x04
	.zero		1


	//   ....[3]....
        /*013c*/ 	.word	0x00000640
        /*0140*/ 	.word	0x000000ff
        /*0144*/ 	.word	0x00000050
        /*0148*/ 	.short	0x0100
        /*014a*/ 	.byte	0x04
	.zero		1


	//   ....[4]....
        /*014c*/ 	.word	0x00000650
        /*0150*/ 	.word	0x000000ff
        /*0154*/ 	.word	0x00000010
        /*0158*/ 	.short	0x0100
        /*015a*/ 	.byte	0x04
	.zero		1


	//   ....[5]....
        /*015c*/ 	.word	0x00000660
        /*0160*/ 	.word	0x000000ff
        /*0164*/ 	.word	0x00000058
        /*0168*/ 	.short	0x0100
        /*016a*/ 	.byte	0x04
	.zero		1


	//   ....[6]....
        /*016c*/ 	.word	0x00000670
        /*0170*/ 	.word	0x000000ff
        /*0174*/ 	.word	0x00000018
        /*0178*/ 	.short	0x0100
        /*017a*/ 	.byte	0x04
	.zero		1


	//   ....[7]....
        /*017c*/ 	.word	0x00000680
        /*0180*/ 	.word	0x000000ff
        /*0184*/ 	.word	0x00000060
        /*0188*/ 	.short	0x0100
        /*018a*/ 	.byte	0x04
	.zero		1


	//   ....[8]....
        /*018c*/ 	.word	0x00000690
        /*0190*/ 	.word	0x000000ff
        /*0194*/ 	.word	0x00000020
        /*0198*/ 	.short	0x0100
        /*019a*/ 	.byte	0x04
	.zero		1


	//   ....[9]....
        /*019c*/ 	.word	0x000006a0
        /*01a0*/ 	.word	0x000000ff
        /*01a4*/ 	.word	0x00000068
        /*01a8*/ 	.short	0x0100
        /*01aa*/ 	.byte	0x04
	.zero		1


	//   ....[10]....
        /*01ac*/ 	.word	0x000006b0
        /*01b0*/ 	.word	0x000000ff
        /*01b4*/ 	.word	0x00000028
        /*01b8*/ 	.short	0x0100
        /*01ba*/ 	.byte	0x04
	.zero		1


	//   ....[11]....
        /*01bc*/ 	.word	0x000006c0
        /*01c0*/ 	.word	0x000000ff
        /*01c4*/ 	.word	0x00000070
        /*01c8*/ 	.short	0x0100
        /*01ca*/ 	.byte	0x04
	.zero		1


	//   ....[12]....
        /*01cc*/ 	.word	0x000006d0
        /*01d0*/ 	.word	0x000000ff
        /*01d4*/ 	.word	0x00000030
        /*01d8*/ 	.short	0x0100
        /*01da*/ 	.byte	0x04
	.zero		1


	//   ....[13]....
        /*01dc*/ 	.word	0x000006e0
        /*01e0*/ 	.word	0x000000ff
        /*01e4*/ 	.word	0x00000078
        /*01e8*/ 	.short	0x0100
        /*01ea*/ 	.byte	0x04
	.zero		1


	//   ....[14]....
        /*01ec*/ 	.word	0x000006f0
        /*01f0*/ 	.word	0x000000ff
        /*01f4*/ 	.word	0x00000038
        /*01f8*/ 	.short	0x0100
        /*01fa*/ 	.byte	0x04
	.zero		1


	//   ....[15]....
        /*01fc*/ 	.word	0x00000700
        /*0200*/ 	.word	0x000000ff
        /*0204*/ 	.word	0x00000080
        /*0208*/ 	.short	0x0100
        /*020a*/ 	.byte	0x04
	.zero		1


	//   ....[16]....
        /*020c*/ 	.word	0x00000710
        /*0210*/ 	.word	0x000000ff
        /*0214*/ 	.word	0x00000040
        /*0218*/ 	.short	0x0100
        /*021a*/ 	.byte	0x04
	.zero		1


	//   ....[17]....
        /*021c*/ 	.word	0x00000720
        /*0220*/ 	.word	0x000000ff
        /*0224*/ 	.word	0x00000088
        /*0228*/ 	.short	0x0100
        /*022a*/ 	.byte	0x04
	.zero		1


	//   ....[18]....
        /*022c*/ 	.word	0x00000860
        /*0230*/ 	.word	0x000000ff
        /*0234*/ 	.word	0x00000090
        /*0238*/ 	.short	0x0100
        /*023a*/ 	.byte	0x04
	.zero		1


	//   ....[19]....
        /*023c*/ 	.word	0x00000870
        /*0240*/ 	.word	0x000000ff
        /*0244*/ 	.word	0x000000b0
        /*0248*/ 	.short	0x0100
        /*024a*/ 	.byte	0x04
	.zero		1


	//   ....[20]....
        /*024c*/ 	.word	0x00000880
        /*0250*/ 	.word	0x000000ff
        /*0254*/ 	.word	0x00000098
        /*0258*/ 	.short	0x0100
        /*025a*/ 	.byte	0x04
	.zero		1


	//   ....[21]....
        /*025c*/ 	.word	0x00000890
        /*0260*/ 	.word	0x000000ff
        /*0264*/ 	.word	0x000000b8
        /*0268*/ 	.short	0x0100
        /*026a*/ 	.byte	0x04
	.zero		1


	//   ....[22]....
        /*026c*/ 	.word	0x000008a0
        /*0270*/ 	.word	0x000000ff
        /*0274*/ 	.word	0x000000a0
        /*0278*/ 	.short	0x0100
        /*027a*/ 	.byte	0x04
	.zero		1


	//   ....[23]....
        /*027c*/ 	.word	0x000008b0
        /*0280*/ 	.word	0x000000ff
        /*0284*/ 	.word	0x000000c0
        /*0288*/ 	.short	0x0100
        /*028a*/ 	.byte	0x04
	.zero		1


	//   ....[24]....
        /*028c*/ 	.word	0x000008c0
        /*0290*/ 	.word	0x000000ff
        /*0294*/ 	.word	0x000000a8
        /*0298*/ 	.short	0x0100
        /*029a*/ 	.byte	0x04
	.zero		1


	//   ....[25]....
        /*029c*/ 	.word	0x000008d0
        /*02a0*/ 	.word	0x000000ff
        /*02a4*/ 	.word	0x000000c8
        /*02a8*/ 	.short	0x0100
        /*02aa*/ 	.byte	0x04
	.zero		1


	//   ....[26]....
        /*02ac*/ 	.word	0x000009c0
        /*02b0*/ 	.word	0x000000ff
        /*02b4*/ 	.word	0x000000d0
        /*02b8*/ 	.short	0x0100
        /*02ba*/ 	.byte	0x06
	.zero		1


	//   ....[27]....
        /*02bc*/ 	.word	0x000009d0
        /*02c0*/ 	.word	0x000000ff
        /*02c4*/ 	.word	0x000000d8
        /*02c8*/ 	.short	0x0100
        /*02ca*/ 	.byte	0x06
	.zero		1


	//   ....[28]....
        /*02cc*/ 	.word	0x00000b10
        /*02d0*/ 	.word	0x000000ff
        /*02d4*/ 	.word	0x000000e0
        /*02d8*/ 	.short	0x0100
        /*02da*/ 	.byte	0x06
	.zero		1


	//   ....[29]....
        /*02dc*/ 	.word	0x00000b20
        /*02e0*/ 	.word	0x000000ff
        /*02e4*/ 	.word	0x000000f0
        /*02e8*/ 	.short	0x0100
        /*02ea*/ 	.byte	0x06
	.zero		1


	//   ....[30]....
        /*02ec*/ 	.word	0x00000b30
        /*02f0*/ 	.word	0x000000ff
        /*02f4*/ 	.word	0x000000e8
        /*02f8*/ 	.short	0x0100
        /*02fa*/ 	.byte	0x06
	.zero		1


	//   ....[31]....
        /*02fc*/ 	.word	0x00000b40
        /*0300*/ 	.word	0x000000ff
        /*0304*/ 	.word	0x000000f8
        /*0308*/ 	.short	0x0100
        /*030a*/ 	.byte	0x06
	.zero		1


	//   ....[32]....
        /*030c*/ 	.word	0x00000c70
        /*0310*/ 	.word	0x000000ff
        /*0314*/ 	.word	0x00000100
        /*0318*/ 	.short	0x0100
        /*031a*/ 	.byte	0x04
	.zero		1


	//   ....[33]....
        /*031c*/ 	.word	0x00000c80
        /*0320*/ 	.word	0x000000ff
        /*0324*/ 	.word	0x00000120
        /*0328*/ 	.short	0x0100
        /*032a*/ 	.byte	0x04
	.zero		1


	//   ....[34]....
        /*032c*/ 	.word	0x00000c90
        /*0330*/ 	.word	0x000000ff
        /*0334*/ 	.word	0x00000108
        /*0338*/ 	.short	0x0100
        /*033a*/ 	.byte	0x04
	.zero		1


	//   ....[35]....
        /*033c*/ 	.word	0x00000ca0
        /*0340*/ 	.word	0x000000ff
        /*0344*/ 	.word	0x00000128
        /*0348*/ 	.short	0x0100
        /*034a*/ 	.byte	0x04
	.zero		1


	//   ....[36]....
        /*034c*/ 	.word	0x00000cb0
        /*0350*/ 	.word	0x000000ff
        /*0354*/ 	.word	0x00000110
        /*0358*/ 	.short	0x0100
        /*035a*/ 	.byte	0x04
	.zero		1


	//   ....[37]....
        /*035c*/ 	.word	0x00000cc0
        /*0360*/ 	.word	0x000000ff
        /*0364*/ 	.word	0x00000130
        /*0368*/ 	.short	0x0100
        /*036a*/ 	.byte	0x04
	.zero		1


	//   ....[38]....
        /*036c*/ 	.word	0x00000cd0
        /*0370*/ 	.word	0x000000ff
        /*0374*/ 	.word	0x00000118
        /*0378*/ 	.short	0x0100
        /*037a*/ 	.byte	0x04
	.zero		1


	//   ....[39]....
        /*037c*/ 	.word	0x00000ce0
        /*0380*/ 	.word	0x000000ff
        /*0384*/ 	.word	0x00000138
        /*0388*/ 	.short	0x0100
        /*038a*/ 	.byte	0x04
	.zero		1


	//   ....[40]....
        /*038c*/ 	.word	0x00000dd0
        /*0390*/ 	.word	0x000000ff
        /*0394*/ 	.word	0x00000140
        /*0398*/ 	.short	0x0100
        /*039a*/ 	.byte	0x04
	.zero		1


	//   ....[41]....
        /*039c*/ 	.word	0x00000de0
        /*03a0*/ 	.word	0x000000ff
        /*03a4*/ 	.word	0x00000150
        /*03a8*/ 	.short	0x0100
        /*03aa*/ 	.byte	0x04
	.zero		1


	//   ....[42]....
        /*03ac*/ 	.word	0x00000df0
        /*03b0*/ 	.word	0x000000ff
        /*03b4*/ 	.word	0x00000148
        /*03b8*/ 	.short	0x0100
        /*03ba*/ 	.byte	0x04
	.zero		1


	//   ....[43]....
        /*03bc*/ 	.word	0x00000e00
        /*03c0*/ 	.word	0x000000ff
        /*03c4*/ 	.word	0x00000158
        /*03c8*/ 	.short	0x0100
        /*03ca*/ 	.byte	0x04
	.zero		1


	//   ....[44]....
        /*03cc*/ 	.word	0x000019f0
        /*03d0*/ 	.word	0x00000000
        /*03d4*/ 	.word	0x00000150
        /*03d8*/ 	.short	0x010a
        /*03da*/ 	.byte	0xff
	.zero		1


	//   ....[45]....
        /*03dc*/ 	.word	0x00001a10
        /*03e0*/ 	.word	0x00000000
        /*03e4*/ 	.word	0x00000140
        /*03e8*/ 	.short	0x0101
        /*03ea*/ 	.byte	0xff
	.zero		1


	//   ....[46]....
        /*03ec*/ 	.word	0x00001ad0
        /*03f0*/ 	.word	0x000000ff
        /*03f4*/ 	.word	0x00000048
        /*03f8*/ 	.short	0x010a
        /*03fa*/ 	.byte	0x04
	.zero		1


	//   ....[47]....
        /*03fc*/ 	.word	0x00001b50
        /*0400*/ 	.word	0x000000ff
        /*0404*/ 	.word	0x00000048
        /*0408*/ 	.short	0x010a
        /*040a*/ 	.byte	0x21
	.zero		1


	//   ....[48]....
        /*040c*/ 	.word	0x00001ce0
        /*0410*/ 	.word	0x000000ff
        /*0414*/ 	.word	0x00000048
        /*0418*/ 	.short	0x010a
        /*041a*/ 	.byte	0x08
	.zero		1


	//   ....[49]....
        /*041c*/ 	.word	0x00001e10
        /*0420*/ 	.word	0x000000ff
        /*0424*/ 	.word	0x000000d8
        /*0428*/ 	.short	0x0101
        /*042a*/ 	.byte	0x07
	.zero		1


	//   ....[50]....
        /*042c*/ 	.word	0x00001e30
        /*0430*/ 	.word	0x000000ff
        /*0434*/ 	.word	0x00000048
        /*0438*/ 	.short	0x010a
        /*043a*/ 	.byte	0x04
	.zero		1


	//   ....[51]....
        /*043c*/ 	.word	0x00001eb0
        /*0440*/ 	.word	0x000000ff
        /*0444*/ 	.word	0x00000048
        /*0448*/ 	.short	0x010a
        /*044a*/ 	.byte	0x09
	.zero		1


	//   ....[52]....
        /*044c*/ 	.word	0x00002050
        /*0450*/ 	.word	0x000000ff
        /*0454*/ 	.word	0x00000048
        /*0458*/ 	.short	0x010a
        /*045a*/ 	.byte	0x06
	.zero		1


	//   ....[53]....
        /*045c*/ 	.word	0x00002180
        /*0460*/ 	.word	0x00000003
        /*0464*/ 	.word	0x000000e0
        /*0468*/ 	.short	0x010a
        /*046a*/ 	.byte	0xff
	.zero		1


	//   ....[54]....
        /*046c*/ 	.word	0x000022d0
        /*0470*/ 	.word	0x00000000
        /*0474*/ 	.word	0x00000000
        /*0478*/ 	.short	0x0101
        /*047a*/ 	.byte	0xff
	.zero		1


	//   ....[55]....
        /*047c*/ 	.word	0x00002890
        /*0480*/ 	.word	0x000000ff
        /*0484*/ 	.word	0x00000000
        /*0488*/ 	.short	0x010a
        /*048a*/ 	.byte	0x04
	.zero		1


	//   ....[56]....
        /*048c*/ 	.word	0x00002920
        /*0490*/ 	.word	0x000000ff
        /*0494*/ 	.word	0x00000000
        /*0498*/ 	.short	0x010a
        /*049a*/ 	.byte	0x05
	.zero		1


	//   ....[57]....
        /*049c*/ 	.word	0x000029b0
        /*04a0*/ 	.word	0x000000ff
        /*04a4*/ 	.word	0x00000000
        /*04a8*/ 	.short	0x010a
        /*04aa*/ 	.byte	0x05
	.zero		1


	//   ....[58]....
        /*04ac*/ 	.word	0x00002a40
        /*04b0*/ 	.word	0x000000ff
        /*04b4*/ 	.word	0x00000000
        /*04b8*/ 	.short	0x010a
        /*04ba*/ 	.byte	0x05
	.zero		1


	//   ....[59]....
        /*04bc*/ 	.word	0x00002ad0
        /*04c0*/ 	.word	0x000000ff
        /*04c4*/ 	.word	0x00000000
        /*04c8*/ 	.short	0x010a
        /*04ca*/ 	.byte	0x05
	.zero		1


	//   ....[60]....
        /*04cc*/ 	.word	0x00002b60
        /*04d0*/ 	.word	0x000000ff
        /*04d4*/ 	.word	0x00000000
        /*04d8*/ 	.short	0x010a
        /*04da*/ 	.byte	0x05
	.zero		1


	//   ....[61]....
        /*04dc*/ 	.word	0x00002bf0
        /*04e0*/ 	.word	0x000000ff
        /*04e4*/ 	.word	0x00000000
        /*04e8*/ 	.short	0x010a
        /*04ea*/ 	.byte	0x05
	.zero		1


	//   ....[62]....
        /*04ec*/ 	.word	0x00002c80
        /*04f0*/ 	.word	0x000000ff
        /*04f4*/ 	.word	0x00000000
        /*04f8*/ 	.short	0x010a
        /*04fa*/ 	.byte	0x05
	.zero		1


	//   ....[63]....
        /*04fc*/ 	.word	0x00002d20
        /*0500*/ 	.word	0x00000000
        /*0504*/ 	.word	0x00000000
        /*0508*/ 	.short	0x010a
        /*050a*/ 	.byte	0xff
	.zero		1


	//   ....[64]....
        /*050c*/ 	.word	0x00002e60
        /*0510*/ 	.word	0x00000002
        /*0514*/ 	.word	0x00000140
        /*0518*/ 	.short	0x010a
        /*051a*/ 	.byte	0xff
	.zero		1


	//   ....[65]....
        /*051c*/ 	.word	0x00002ec0
        /*0520*/ 	.word	0x00000004
        /*0524*/ 	.word	0x00000000
        /*0528*/ 	.short	0x0101
        /*052a*/ 	.byte	0xff
	.zero		1


	//   ....[66]....
        /*052c*/ 	.word	0x00002ee0
        /*0530*/ 	.word	0x000000ff
        /*0534*/ 	.word	0x000000f0
        /*0538*/ 	.short	0x010a
        /*053a*/ 	.byte	0x04
	.zero		1


	//   ....[67]....
        /*053c*/ 	.word	0x00003000
        /*0540*/ 	.word	0x00000002
        /*0544*/ 	.word	0x000000e0
        /*0548*/ 	.short	0x010a
        /*054a*/ 	.byte	0xff
	.zero		1


	//   ....[68]....
        /*054c*/ 	.word	0x00003110
        /*0550*/ 	.word	0x00000002
        /*0554*/ 	.word	0x00000000
        /*0558*/ 	.short	0x0101
        /*055a*/ 	.byte	0xff
	.zero		1


	//   ....[69]....
        /*055c*/ 	.word	0x000031a0
        /*0560*/ 	.word	0x000000ff
        /*0564*/ 	.word	0x000000f0
        /*0568*/ 	.short	0x0106
        /*056a*/ 	.byte	0x04
	.zero		1


	//   ....[70]....
        /*056c*/ 	.word	0x000031c0
        /*0570*/ 	.word	0x000000ff
        /*0574*/ 	.word	0x000000f0
        /*0578*/ 	.short	0x010a
        /*057a*/ 	.byte	0x04
	.zero		1


	//   ....[71]....
        /*057c*/ 	.word	0x00003250
        /*0580*/ 	.word	0x000000ff
        /*0584*/ 	.word	0x000000f0
        /*0588*/ 	.short	0x0106
        /*058a*/ 	.byte	0x07
	.zero		1


	//   ....[72]....
        /*058c*/ 	.word	0x00003290
        /*0590*/ 	.word	0x00000000
        /*0594*/ 	.word	0x000000f0
        /*0598*/ 	.short	0x010a
        /*059a*/ 	.byte	0xff
	.zero		1


	//   ....[73]....
        /*059c*/ 	.word	0x000037b0
        /*05a0*/ 	.word	0x00000000
        /*05a4*/ 	.word	0x000000e0
        /*05a8*/ 	.short	0x010a
        /*05aa*/ 	.byte	0xff
	.zero		1


	//   ....[74]....
        /*05ac*/ 	.word	0x000038b0
        /*05b0*/ 	.word	0x00000003
        /*05b4*/ 	.word	0x00000000
        /*05b8*/ 	.short	0x0101
        /*05ba*/ 	.byte	0xff
	.zero		1


	//   ....[75]....
        /*05bc*/ 	.word	0x000038c0
        /*05c0*/ 	.word	0x000000ff
        /*05c4*/ 	.word	0x00000000
        /*05c8*/ 	.short	0x010a
        /*05ca*/ 	.byte	0x04
	.zero		1


	//   ....[76]....
        /*05cc*/ 	.word	0x00003940
        /*05d0*/ 	.word	0x000000ff
        /*05d4*/ 	.word	0x00000120
        /*05d8*/ 	.short	0x010a
        /*05da*/ 	.byte	0x17
	.zero		1


	//   ....[77]....
        /*05dc*/ 	.word	0x00003a20
        /*05e0*/ 	.word	0x000000ff
        /*05e4*/ 	.word	0x00000000
        /*05e8*/ 	.short	0x010a
        /*05ea*/ 	.byte	0x05
	.zero		1


	//   ....[78]....
        /*05ec*/ 	.word	0x00003b60
        /*05f0*/ 	.word	0x000000ff
        /*05f4*/ 	.word	0x00000000
        /*05f8*/ 	.short	0x010a
        /*05fa*/ 	.byte	0x04
	.zero		1


	//   ....[79]....
        /*05fc*/ 	.word	0x00003d50
        /*0600*/ 	.word	0x000000ff
        /*0604*/ 	.word	0x00000000
        /*0608*/ 	.short	0x010a
        /*060a*/ 	.byte	0x04
	.zero		1


	//   ....[80]....
        /*060c*/ 	.word	0x00003de0
        /*0610*/ 	.word	0x000000ff
        /*0614*/ 	.word	0x00000000
        /*0618*/ 	.short	0x010a
        /*061a*/ 	.byte	0x05
	.zero		1


	//   ....[81]....
        /*061c*/ 	.word	0x00003e70
        /*0620*/ 	.word	0x000000ff
        /*0624*/ 	.word	0x00000000
        /*0628*/ 	.short	0x010a
        /*062a*/ 	.byte	0x05
	.zero		1


	//   ....[82]....
        /*062c*/ 	.word	0x00003f00
        /*0630*/ 	.word	0x000000ff
        /*0634*/ 	.word	0x00000000
        /*0638*/ 	.short	0x010a
        /*063a*/ 	.byte	0x04
	.zero		1


	//   ....[83]....
        /*063c*/ 	.word	0x00004460
        /*0640*/ 	.word	0x00000008
        /*0644*/ 	.word	0x000000e0
        /*0648*/ 	.short	0x010a
        /*064a*/ 	.byte	0xff
	.zero		1


	//   ....[84]....
        /*064c*/ 	.word	0x000045d0
        /*0650*/ 	.word	0x00000000
        /*0654*/ 	.word	0x00000000
        /*0658*/ 	.short	0x0101
        /*065a*/ 	.byte	0xff
	.zero		1


	//   ....[85]....
        /*065c*/ 	.word	0x00004ab0
        /*0660*/ 	.word	0x000000ff
        /*0664*/ 	.word	0x000000d8
        /*0668*/ 	.short	0x010a
        /*066a*/ 	.byte	0x15
	.zero		1


	//   ....[86]....
        /*066c*/ 	.word	0x00004c40
        /*0670*/ 	.word	0x000000ff
        /*0674*/ 	.word	0x000000b0
        /*0678*/ 	.short	0x010a
        /*067a*/ 	.byte	0x15
	.zero		1


	//   ....[87]....
        /*067c*/ 	.word	0x00004d90
        /*0680*/ 	.word	0x000000ff
        /*0684*/ 	.word	0x00000090
        /*0688*/ 	.short	0x010b
        /*068a*/ 	.byte	0x15
	.zero		1


	//   ....[88]....
        /*068c*/ 	.word	0x00004da0
        /*0690*/ 	.word	0x000000ff
        /*0694*/ 	.word	0x00000000
        /*0698*/ 	.short	0x0101
        /*069a*/ 	.byte	0x32
	.zero		1


	//   ....[89]....
        /*069c*/ 	.word	0x00004db0
        /*06a0*/ 	.word	0x000000ff
        /*06a4*/ 	.word	0x000000b8
        /*06a8*/ 	.short	0x010a
        /*06aa*/ 	.byte	0x15
	.zero		1


	//   ....[90]....
        /*06ac*/ 	.word	0x00004f00
        /*06b0*/ 	.word	0x000000ff
        /*06b4*/ 	.word	0x00000098
        /*06b8*/ 	.short	0x010b
        /*06ba*/ 	.byte	0x15
	.zero		1


	//   ....[91]....
        /*06bc*/ 	.word	0x00004f10
        /*06c0*/ 	.word	0x000000ff
        /*06c4*/ 	.word	0x00000000
        /*06c8*/ 	.short	0x0101
        /*06ca*/ 	.byte	0x31
	.zero		1


	//   ....[92]....
        /*06cc*/ 	.word	0x00004f20
        /*06d0*/ 	.word	0x000000ff
        /*06d4*/ 	.word	0x000000c0
        /*06d8*/ 	.short	0x010a
        /*06da*/ 	.byte	0x15
	.zero		1


	//   ....[93]....
        /*06dc*/ 	.word	0x00005080
        /*06e0*/ 	.word	0x000000ff
        /*06e4*/ 	.word	0x000000a0
        /*06e8*/ 	.short	0x010b
        /*06ea*/ 	.byte	0x15
	.zero		1


	//   ....[94]....
        /*06ec*/ 	.word	0x00005090
        /*06f0*/ 	.word	0x000000ff
        /*06f4*/ 	.word	0x00000000
        /*06f8*/ 	.short	0x0101
        /*06fa*/ 	.byte	0x30
	.zero		1


	//   ....[95]....
        /*06fc*/ 	.word	0x000050a0
        /*0700*/ 	.word	0x000000ff
        /*0704*/ 	.word	0x000000c8
        /*0708*/ 	.short	0x010a
        /*070a*/ 	.byte	0x15
	.zero		1


	//   ....[96]....
        /*070c*/ 	.word	0x000052a0
        /*0710*/ 	.word	0x000000ff
        /*0714*/ 	.word	0x000000a8
        /*0718*/ 	.short	0x010b
        /*071a*/ 	.byte	0x15
	.zero		1


	//   ....[97]....
        /*071c*/ 	.word	0x000052b0
        /*0720*/ 	.word	0x000000ff
        /*0724*/ 	.word	0x00000000
        /*0728*/ 	.short	0x0101
        /*072a*/ 	.byte	0x2b
	.zero		1


	//   ....[98]....
        /*072c*/ 	.word	0x000052e0
        /*0730*/ 	.word	0x000000ff
        /*0734*/ 	.word	0x000000b0
        /*0738*/ 	.short	0x010a
        /*073a*/ 	.byte	0x15
	.zero		1


	//   ....[99]....
        /*073c*/ 	.word	0x00005300
        /*0740*/ 	.word	0x000000ff
        /*0744*/ 	.word	0x000000b8
        /*0748*/ 	.short	0x010a
        /*074a*/ 	.byte	0x15
	.zero		1


	//   ....[100]....
        /*074c*/ 	.word	0x00005320
        /*0750*/ 	.word	0x000000ff
        /*0754*/ 	.word	0x000000c0
        /*0758*/ 	.short	0x010a
        /*075a*/ 	.byte	0x15
	.zero		1


	//   ....[101]....
        /*075c*/ 	.word	0x00005360
        /*0760*/ 	.word	0x00000000
        /*0764*/ 	.word	0x000000c8
        /*0768*/ 	.short	0x010a
        /*076a*/ 	.byte	0xff
	.zero		1


	//   ....[102]....
        /*076c*/ 	.word	0x000056a0
        /*0770*/ 	.word	0x00000003
        /*0774*/ 	.word	0x000000e0
        /*0778*/ 	.short	0x010a
        /*077a*/ 	.byte	0xff
	.zero		1


	//   ....[103]....
        /*077c*/ 	.word	0x00005820
        /*0780*/ 	.word	0x00000000
        /*0784*/ 	.word	0x00000000
        /*0788*/ 	.short	0x0101
        /*078a*/ 	.byte	0xff
	.zero		1


	//   ....[104]....
        /*078c*/ 	.word	0x000063c0
        /*0790*/ 	.word	0x000000ff
        /*0794*/ 	.word	0x00000090
        /*0798*/ 	.short	0x010a
        /*079a*/ 	.byte	0x2c
	.zero		1


	//   ....[105]....
        /*079c*/ 	.word	0x00006430
        /*07a0*/ 	.word	0x00000062
        /*07a4*/ 	.word	0x00000100
        /*07a8*/ 	.short	0x010a
        /*07aa*/ 	.byte	0xff
	.zero		1


	//   ....[106]....
        /*07ac*/ 	.word	0x00006550
        /*07b0*/ 	.word	0x000000ff
        /*07b4*/ 	.word	0x00000090
        /*07b8*/ 	.short	0x010a
        /*07ba*/ 	.byte	0x2c
	.zero		1


	//   ....[107]....
        /*07bc*/ 	.word	0x00006650
        /*07c0*/ 	.word	0x00000062
        /*07c4*/ 	.word	0x00000100
        /*07c8*/ 	.short	0x010a
        /*07ca*/ 	.byte	0xff
	.zero		1


	//   ....[108]....
        /*07cc*/ 	.word	0x00007150
        /*07d0*/ 	.word	0x00000000
        /*07d4*/ 	.word	0x00000000
        /*07d8*/ 	.short	0x0101
        /*07da*/ 	.byte	0xff
	.zero		1


	//   ....[109]....
        /*07dc*/ 	.word	0x00007160
        /*07e0*/ 	.word	0x00000003
        /*07e4*/ 	.word	0x00000090
        /*07e8*/ 	.short	0x010a
        /*07ea*/ 	.byte	0xff
	.zero		1


	//   ....[110]....
        /*07ec*/ 	.word	0x00007230
        /*07f0*/ 	.word	0x00000003
        /*07f4*/ 	.word	0x00000090
        /*07f8*/ 	.short	0x010a
        /*07fa*/ 	.byte	0xff
	.zero		1


	//   ....[111]....
        /*07fc*/ 	.word	0x00007dc0
        /*0800*/ 	.word	0x00000066
        /*0804*/ 	.word	0x00000000
        /*0808*/ 	.short	0x0101
        /*080a*/ 	.byte	0xff
	.zero		1


	//   ....[112]....
        /*080c*/ 	.word	0x00007de0
        /*0810*/ 	.word	0x0000003f
        /*0814*/ 	.word	0x00000090
        /*0818*/ 	.short	0x010a
        /*081a*/ 	.byte	0xff
	.zero		1


	//   ....[113]....
        /*081c*/ 	.word	0x00007ea0
        /*0820*/ 	.word	0x0000003f
        /*0824*/ 	.word	0x00000090
        /*0828*/ 	.short	0x010a
        /*082a*/ 	.byte	0xff
	.zero		1


	//   ....[114]....
        /*082c*/ 	.word	0x00008a20
        /*0830*/ 	.word	0x00000066
        /*0834*/ 	.word	0x00000000
        /*0838*/ 	.short	0x0101
        /*083a*/ 	.byte	0xff
	.zero		1


	//   ....[115]....
        /*083c*/ 	.word	0x00008a40
        /*0840*/ 	.word	0x0000006c
        /*0844*/ 	.word	0x00000090
        /*0848*/ 	.short	0x010a
        /*084a*/ 	.byte	0xff
	.zero		1


	//   ....[116]....
        /*084c*/ 	.word	0x00008b00
        /*0850*/ 	.word	0x0000006c
        /*0854*/ 	.word	0x00000090
        /*0858*/ 	.short	0x010a
        /*085a*/ 	.byte	0xff
	.zero		1


	//   ....[117]....
        /*085c*/ 	.word	0x00008f40
        /*0860*/ 	.word	0x000000ff
        /*0864*/ 	.word	0x00000000
        /*0868*/ 	.short	0x0101
        /*086a*/ 	.byte	0x04
	.zero		1


	//   ....[118]....
        /*086c*/ 	.word	0x000096f0
        /*0870*/ 	.word	0x00000002
        /*0874*/ 	.word	0x00000000
        /*0878*/ 	.short	0x0101
        /*087a*/ 	.byte	0xff
	.zero		1


	//   ....[119]....
        /*087c*/ 	.word	0x000099a0
        /*0880*/ 	.word	0x000000ff
        /*0884*/ 	.word	0x00000000
        /*0888*/ 	.short	0x0101
        /*088a*/ 	.byte	0x04
	.zero		1


	//   ....[120]....
        /*088c*/ 	.word	0x000099c0
        /*0890*/ 	.word	0x00000000
        /*0894*/ 	.word	0x00000150
        /*0898*/ 	.short	0x010a
        /*089a*/ 	.byte	0xff
	.zero		1


	//   ....[121]....
        /*089c*/ 	.word	0x00009a20
        /*08a0*/ 	.word	0x00000000
        /*08a4*/ 	.word	0x00000048
        /*08a8*/ 	.short	0x010a
        /*08aa*/ 	.byte	0xff
	.zero		1


	//   ....[122]....
        /*08ac*/ 	.word	0x00009a80
        /*08b0*/ 	.word	0x00000000
        /*08b4*/ 	.word	0x00000048
        /*08b8*/ 	.short	0x010a
        /*08ba*/ 	.byte	0xff
	.zero		1


	//   ....[123]....
        /*08bc*/ 	.word	0x00009ad0
        /*08c0*/ 	.word	0x00000003
        /*08c4*/ 	.word	0x000000e0
        /*08c8*/ 	.short	0x010a
        /*08ca*/ 	.byte	0xff
	.zero		1


	//   ....[124]....
        /*08cc*/ 	.word	0x00009b30
        /*08d0*/ 	.word	0x00000000
        /*08d4*/ 	.word	0x00000000
        /*08d8*/ 	.short	0x010a
        /*08da*/ 	.byte	0xff
	.zero		1


	//   ....[125]....
        /*08dc*/ 	.word	0x00009b90
        /*08e0*/ 	.word	0x00000000
        /*08e4*/ 	.word	0x00000000
        /*08e8*/ 	.short	0x010a
        /*08ea*/ 	.byte	0xff
	.zero		1


	//   ....[126]....
        /*08ec*/ 	.word	0x00009bf0
        /*08f0*/ 	.word	0x00000000
        /*08f4*/ 	.word	0x00000000
        /*08f8*/ 	.short	0x010a
        /*08fa*/ 	.byte	0xff
	.zero		1


	//   ....[127]....
        /*08fc*/ 	.word	0x00009c50
        /*0900*/ 	.word	0x00000000
        /*0904*/ 	.word	0x00000000
        /*0908*/ 	.short	0x010a
        /*090a*/ 	.byte	0xff
	.zero		1


	//   ....[128]....
        /*090c*/ 	.word	0x00009cb0
        /*0910*/ 	.word	0x00000000
        /*0914*/ 	.word	0x00000000
        /*0918*/ 	.short	0x010a
        /*091a*/ 	.byte	0xff
	.zero		1


	//   ....[129]....
        /*091c*/ 	.word	0x00009d10
        /*0920*/ 	.word	0x00000000
        /*0924*/ 	.word	0x00000000
        /*0928*/ 	.short	0x010a
        /*092a*/ 	.byte	0xff
	.zero		1


	//   ....[130]....
        /*092c*/ 	.word	0x00009d70
        /*0930*/ 	.word	0x00000000
        /*0934*/ 	.word	0x00000000
        /*0938*/ 	.short	0x010a
        /*093a*/ 	.byte	0xff
	.zero		1


	//   ....[131]....
        /*093c*/ 	.word	0x00009dd0
        /*0940*/ 	.word	0x00000000
        /*0944*/ 	.word	0x00000000
        /*0948*/ 	.short	0x010a
        /*094a*/ 	.byte	0xff
	.zero		1


	//   ....[132]....
        /*094c*/ 	.word	0x00009e20
        /*0950*/ 	.word	0x00000002
        /*0954*/ 	.word	0x00000140
        /*0958*/ 	.short	0x010a
        /*095a*/ 	.byte	0xff
	.zero		1


	//   ....[133]....
        /*095c*/ 	.word	0x00009e80
        /*0960*/ 	.word	0x00000002
        /*0964*/ 	.word	0x000000f0
        /*0968*/ 	.short	0x010a
        /*096a*/ 	.byte	0xff
	.zero		1


	//   ....[134]....
        /*096c*/ 	.word	0x00009ed0
        /*0970*/ 	.word	0x00000002
        /*0974*/ 	.word	0x000000e0
        /*0978*/ 	.short	0x010a
        /*097a*/ 	.byte	0xff
	.zero		1


	//   ....[135]....
        /*097c*/ 	.word	0x00009f30
        /*0980*/ 	.word	0x00000000
        /*0984*/ 	.word	0x000000f0
        /*0988*/ 	.short	0x010a
        /*098a*/ 	.byte	0xff
	.zero		1


	//   ....[136]....
        /*098c*/ 	.word	0x00009f80
        /*0990*/ 	.word	0x00000000
        /*0994*/ 	.word	0x000000e0
        /*0998*/ 	.short	0x010a
        /*099a*/ 	.byte	0xff
	.zero		1


	//   ....[137]....
        /*099c*/ 	.word	0x00009fe0
        /*09a0*/ 	.word	0x00000003
        /*09a4*/ 	.word	0x00000120
        /*09a8*/ 	.short	0x010a
        /*09aa*/ 	.byte	0xff
	.zero		1


	//   ....[138]....
        /*09ac*/ 	.word	0x0000a040
        /*09b0*/ 	.word	0x00000000
        /*09b4*/ 	.word	0x00000000
        /*09b8*/ 	.short	0x010a
        /*09ba*/ 	.byte	0xff
	.zero		1


	//   ....[139]....
        /*09bc*/ 	.word	0x0000a0a0
        /*09c0*/ 	.word	0x00000000
        /*09c4*/ 	.word	0x00000000
        /*09c8*/ 	.short	0x010a
        /*09ca*/ 	.byte	0xff
	.zero		1


	//   ....[140]....
        /*09cc*/ 	.word	0x0000a100
        /*09d0*/ 	.word	0x00000000
        /*09d4*/ 	.word	0x00000000
        /*09d8*/ 	.short	0x010a
        /*09da*/ 	.byte	0xff
	.zero		1


	//   ....[141]....
        /*09dc*/ 	.word	0x0000a160
        /*09e0*/ 	.word	0x00000000
        /*09e4*/ 	.word	0x00000000
        /*09e8*/ 	.short	0x010a
        /*09ea*/ 	.byte	0xff
	.zero		1


	//   ....[142]....
        /*09ec*/ 	.word	0x0000a1c0
        /*09f0*/ 	.word	0x00000000
        /*09f4*/ 	.word	0x00000000
        /*09f8*/ 	.short	0x010a
        /*09fa*/ 	.byte	0xff
	.zero		1


	//   ....[143]....
        /*09fc*/ 	.word	0x0000a210
        /*0a00*/ 	.word	0x00000008
        /*0a04*/ 	.word	0x000000e0
        /*0a08*/ 	.short	0x010a
        /*0a0a*/ 	.byte	0xff
	.zero		1


	//   ....[144]....
        /*0a0c*/ 	.word	0x0000a270
        /*0a10*/ 	.word	0x00000000
        /*0a14*/ 	.word	0x000000d8
        /*0a18*/ 	.short	0x010a
        /*0a1a*/ 	.byte	0xff
	.zero		1


	//   ....[145]....
        /*0a1c*/ 	.word	0x0000a2d0
        /*0a20*/ 	.word	0x00000005
        /*0a24*/ 	.word	0x000000b0
        /*0a28*/ 	.short	0x010a
        /*0a2a*/ 	.byte	0xff
	.zero		1


	//   ....[146]....
        /*0a2c*/ 	.word	0x0000a330
        /*0a30*/ 	.word	0x00000005
        /*0a34*/ 	.word	0x000000b8
        /*0a38*/ 	.short	0x010a
        /*0a3a*/ 	.byte	0xff
	.zero		1


	//   ....[147]....
        /*0a3c*/ 	.word	0x0000a390
        /*0a40*/ 	.word	0x00000005
        /*0a44*/ 	.word	0x000000c0
        /*0a48*/ 	.short	0x010a
        /*0a4a*/ 	.byte	0xff
	.zero		1


	//   ....[148]....
        /*0a4c*/ 	.word	0x0000a3f0
        /*0a50*/ 	.word	0x00000005
        /*0a54*/ 	.word	0x000000c8
        /*0a58*/ 	.short	0x010a
        /*0a5a*/ 	.byte	0xff
	.zero		1


	//   ....[149]....
        /*0a5c*/ 	.word	0x0000a450
        /*0a60*/ 	.word	0x00000000
        /*0a64*/ 	.word	0x000000b0
        /*0a68*/ 	.short	0x010a
        /*0a6a*/ 	.byte	0xff
	.zero		1


	//   ....[150]....
        /*0a6c*/ 	.word	0x0000a4b0
        /*0a70*/ 	.word	0x00000000
        /*0a74*/ 	.word	0x000000b8
        /*0a78*/ 	.short	0x010a
        /*0a7a*/ 	.byte	0xff
	.zero		1


	//   ....[151]....
        /*0a7c*/ 	.word	0x0000a510
        /*0a80*/ 	.word	0x00000000
        /*0a84*/ 	.word	0x000000c0
        /*0a88*/ 	.short	0x010a
        /*0a8a*/ 	.byte	0xff
	.zero		1


	//   ....[152]....
        /*0a8c*/ 	.word	0x0000a560
        /*0a90*/ 	.word	0x00000003
        /*0a94*/ 	.word	0x000000e0
        /*0a98*/ 	.short	0x010a
        /*0a9a*/ 	.byte	0xff
	.zero		1


	//   ....[153]....
        /*0a9c*/ 	.word	0x0000a5c0
        /*0aa0*/ 	.word	0x00000000
        /*0aa4*/ 	.word	0x00000090
        /*0aa8*/ 	.short	0x010a
        /*0aaa*/ 	.byte	0xff
	.zero		1


	//   ....[154]....
        /*0aac*/ 	.word	0x0000a610
        /*0ab0*/ 	.word	0x00000062
        /*0ab4*/ 	.word	0x00000100
        /*0ab8*/ 	.short	0x010a
        /*0aba*/ 	.byte	0xff
	.zero		1


	//   ....[155]....
        /*0abc*/ 	.word	0x0000a660
        /*0ac0*/ 	.word	0x00000003
        /*0ac4*/ 	.word	0x00000090
        /*0ac8*/ 	.short	0x010a
        /*0aca*/ 	.byte	0xff
	.zero		1


	//   ....[156]....
        /*0acc*/ 	.word	0x0000a6b0
        /*0ad0*/ 	.word	0x0000003f
        /*0ad4*/ 	.word	0x00000090
        /*0ad8*/ 	.short	0x010a
        /*0ada*/ 	.byte	0xff
	.zero		1


	//   ....[157]....
        /*0adc*/ 	.word	0x0000a700
        /*0ae0*/ 	.word	0x0000006c
        /*0ae4*/ 	.word	0x00000090
        /*0ae8*/ 	.short	0x010a
        /*0aea*/ 	.byte	0xff
	.zero		1


	//----- nvinfo : EIATTR_NUM_MBARRIERS
	.align		4
.L_47:
        /*0aec*/ 	.byte	0x03, 0x38
        /*0aee*/ 	.short	0x002c


	//----- nvinfo : EIATTR_EXIT_INSTR_OFFSETS
	.align		4
        /*0af0*/ 	.byte	0x04, 0x1c
        /*0af2*/ 	.short	(.L_49 - .L_48)


	//   ....[0]....
.L_48:
        /*0af4*/ 	.word	0x00002d50


	//   ....[1]....
        /*0af8*/ 	.word	0x00003260


	//   ....[2]....
        /*0afc*/ 	.word	0x000032c0


	//   ....[3]....
        /*0b00*/ 	.word	0x00004160


	//   ....[4]....
        /*0b04*/ 	.word	0x00005390


	//   ....[5]....
        /*0b08*/ 	.word	0x000053d0


	//   ....[6]....
        /*0b0c*/ 	.word	0x00009880


	//   ....[7]....
        /*0b10*/ 	.word	0x00009900


	//   ....[8]....
        /*0b14*/ 	.word	0x00009930


	//   ....[9]....
        /*0b18*/ 	.word	0x000099b0


	//----- nvinfo : EIATTR_MAX_THREADS
	.align		4
.L_49:
        /*0b1c*/ 	.byte	0x04, 0x05
        /*0b1e*/ 	.short	(.L_51 - .L_50)
.L_50:
        /*0b20*/ 	.word	0x00000100
        /*0b24*/ 	.word	0x00000001
        /*0b28*/ 	.word	0x00000001


	//----- nvinfo : EIATTR_CRS_STACK_SIZE
	.align		4
.L_51:
        /*0b2c*/ 	.byte	0x04, 0x1e
        /*0b2e*/ 	.short	(.L_53 - .L_52)
.L_52:
        /*0b30*/ 	.word	0x00000000


	//----- nvinfo : EIATTR_CBANK_PARAM_SIZE
	.align		4
.L_53:
        /*0b34*/ 	.byte	0x03, 0x19
        /*0b36*/ 	.short	0x0800


	//----- nvinfo : EIATTR_PARAM_CBANK
	.align		4
        /*0b38*/ 	.byte	0x04, 0x0a
        /*0b3a*/ 	.short	(.L_55 - .L_54)
	.align		4
.L_54:
        /*0b3c*/ 	.word	index@(.nv.constant0._ZN7cutlass13device_kernelINS_4gemm6kernel13GemmUniversalIN4cute5tupleIJiiiiEEENS1_10collective13CollectiveMmaINS1_35MainloopSm100TmaUmmaWarpSpecializedILi9ELi2ELi4ENS5_IJNS4_1CILi4EEENSA_ILi1EEESC_EEEEENS5_IJNSA_ILi64EEENSA_ILi256EEENSA_ILi32EEEEEENS_6half_tENS5_IJlSC_lEEESJ_SK_NS4_8TiledMMAINS4_8MMA_AtomIJNS4_20SM100_MMA_F16BF16_SSISJ_SJ_fLi64ELi256ELNS4_4UMMA5MajorE0ELSP_0ELNSO_7ScaleInE0ELSQ_0EEEEEENS4_6LayoutINS5_IJSC_SC_SC_EEENS5_IJNSA_ILi0EEESV_SV_EEEEENS5_IJNS4_10UnderscoreESY_SY_EEEEENS4_13SM90_TMA_LOADENS4_14ComposedLayoutINS4_7SwizzleILi2ELi4ELi3EEENS4_18smem_ptr_flag_bitsILi16EEENST_INS5_IJNSA_ILi8EEESH_EEENS5_IJSH_SC_EEEEEEEvNS4_8identityENS4_23SM90_TMA_LOAD_MULTICASTES1B_vS1C_EENS_8epilogue10collective18CollectiveEpilogueINS1F_23Sm100TmaWarpSpecializedILi4ELi2ELi32ELb1ELb0EEEJSI_NS5_IJNST_ISF_SC_EES1K_EEESJ_SK_SJ_SK_NS1F_6fusion15FusionCallbacksIS1J_NS1M_17LinearCombinationISJ_fSJ_fLNS_15FloatRoundStyleE2EEESI_S1L_JEEENS4_5SM1004TMEM4LOAD26SM100_TMEM_LOAD_16dp256b8xES11_NS12_INS13_ILi3ELi4ELi3EEES16_NST_INS5_IJS17_SF_EEENS5_IJSF_SC_EEEEEEENS4_17SM75_U32x4_LDSM_NENS4_14SM90_TMA_STOREES20_NS4_17SM90_U32x4_STSM_NENS4_39AutoVectorizingCopyWithAssumedAlignmentILi128EEEEEEvvEEEEvNT_6ParamsE)
        /*0b40*/ 	.short	0x0380
        /*0b42*/ 	.short	0x0800


	//----- nvinfo : EIATTR_SW_WAR
	.align		4
.L_55:
        /*0b44*/ 	.byte	0x04, 0x36
        /*0b46*/ 	.short	(.L_57 - .L_56)
.L_56:
        /*0b48*/ 	.word	0x00000008
.L_57:


//--------------------- .nv.callgraph             --------------------------
	.section	.nv.callgraph,"",@"SHT_CUDA_CALLGRAPH"
	.align	4
	.sectionentsize	8
	.align		4
        /*0000*/ 	.word	0x00000000
	.align		4
        /*0004*/ 	.word	0xffffffff
	.align		4
        /*0008*/ 	.word	index@(_ZN7cutlass13device_kernelINS_4gemm6kernel13GemmUniversalIN4cute5tupleIJiiiiEEENS1_10collective13CollectiveMmaINS1_35MainloopSm100TmaUmmaWarpSpecializedILi9ELi2ELi4ENS5_IJNS4_1CILi4EEENSA_ILi1EEESC_EEEEENS5_IJNSA_ILi64EEENSA_ILi256EEENSA_ILi32EEEEEENS_6half_tENS5_IJlSC_lEEESJ_SK_NS4_8TiledMMAINS4_8MMA_AtomIJNS4_20SM100_MMA_F16BF16_SSISJ_SJ_fLi64ELi256ELNS4_4UMMA5MajorE0ELSP_0ELNSO_7ScaleInE0ELSQ_0EEEEEENS4_6LayoutINS5_IJSC_SC_SC_EEENS5_IJNSA_ILi0EEESV_SV_EEEEENS5_IJNS4_10UnderscoreESY_SY_EEEEENS4_13SM90_TMA_LOADENS4_14ComposedLayoutINS4_7SwizzleILi2ELi4ELi3EEENS4_18smem_ptr_flag_bitsILi16EEENST_INS5_IJNSA_ILi8EEESH_EEENS5_IJSH_SC_EEEEEEEvNS4_8identityENS4_23SM90_TMA_LOAD_MULTICASTES1B_vS1C_EENS_8epilogue10collective18CollectiveEpilogueINS1F_23Sm100TmaWarpSpecializedILi4ELi2ELi32ELb1ELb0EEEJSI_NS5_IJNST_ISF_SC_EES1K_EEESJ_SK_SJ_SK_NS1F_6fusion15FusionCallbacksIS1J_NS1M_17LinearCombinationISJ_fSJ_fLNS_15FloatRoundStyleE2EEESI_S1L_JEEENS4_5SM1004TMEM4LOAD26SM100_TMEM_LOAD_16dp256b8xES11_NS12_INS13_ILi3ELi4ELi3EEES16_NST_INS5_IJS17_SF_EEENS5_IJSF_SC_EEEEEEENS4_17SM75_U32x4_LDSM_NENS4_14SM90_TMA_STOREES20_NS4_17SM90_U32x4_STSM_NENS4_39AutoVectorizingCopyWithAssumedAlignmentILi128EEEEEEvvEEEEvNT_6ParamsE)
	.align		4
        /*000c*/ 	.word	index@(__assertfail)
	.align		4
        /*0010*/ 	.word	0x00000000
	.align		4
        /*0014*/ 	.word	0xfffffffe
	.align		4
        /*0018*/ 	.word	0x00000000
	.align		4
        /*001c*/ 	.word	0xfffffffd
	.align		4
        /*0020*/ 	.word	0x00000000
	.align		4
        /*0024*/ 	.word	0xfffffffc


//--------------------- .nv.constant4             --------------------------
	.section	.nv.constant4,"a",@progbits
	.align	8
	.align		8
.nv.constant4:
        /*0000*/ 	.dword	__assertfail
	.align		8
        /*0008*/ 	.dword	__unnamed_1
	.align		8
        /*0010*/ 	.dword	__unnamed_2
	.align		8
        /*0018*/ 	.dword	_ZN40_INTERNAL_7b040bb6_4_k_cu_df17e68a_314154cuda3std3__45__cpo5beginE
	.align		8
        /*0020*/ 	.dword	_ZN40_INTERNAL_7b040bb6_4_k_cu_df17e68a_314154cuda3std3__45__cpo3endE
	.align		8
        /*0028*/ 	.dword	_ZN40_INTERNAL_7b040bb6_4_k_cu_df17e68a_314154cuda3std3__45__cpo6cbeginE
	.align		8
        /*0030*/ 	.dword	_ZN40_INTERNAL_7b040bb6_4_k_cu_df17e68a_314154cuda3std3__45__cpo4cendE
	.align		8
        /*0038*/ 	.dword	_ZN40_INTERNAL_7b040bb6_4_k_cu_df17e68a_314154cuda3std3__442_GLOBAL__N__7b040bb6_4_k_cu_df17e68a_314156ignoreE
	.align		8
        /*0040*/ 	.dword	_ZN40_INTERNAL_7b040bb6_4_k_cu_df17e68a_314154cuda3std3__419piecewise_constructE
	.align		8
        /*0048*/ 	.dword	_ZN40_INTERNAL_7b040bb6_4_k_cu_df17e68a_314154cuda3std3__48in_placeE
	.align		8
        /*0050*/ 	.dword	_ZN40_INTERNAL_7b040bb6_4_k_cu_df17e68a_314154cuda3std6ranges3__45__cpo4swapE
	.align		8
        /*0058*/ 	.dword	_ZN40_INTERNAL_7b040bb6_4_k_cu_df17e68a_314154cuda3std6ranges3__45__cpo9iter_moveE
	.align		8
        /*0060*/ 	.dword	_ZN40_INTERNAL_7b040bb6_4_k_cu_df17e68a_314154cute7productE
	.align		8
        /*0068*/ 	.dword	_ZN40_INTERNAL_7b040bb6_4_k_cu_df17e68a_314154cute1_E
	.align		8
        /*0070*/ 	.dword	$str$25
	.align		8
        /*0078*/ 	.dword	$str$26
	.align		8
        /*0080*/ 	.dword	$str$27
	.align		8
        /*0088*/ 	.dword	$str$28


//--------------------- .text._ZN7cutlass13device_kernelINS_4gemm6kernel13GemmUniversalIN4cute5tupleIJiiiiEEENS1_10collective13CollectiveMmaINS1_35MainloopSm100TmaUmmaWarpSpecializedILi9ELi2ELi4ENS5_IJNS4_1CILi4EEENSA_ILi1EEESC_EEEEENS5_IJNSA_ILi64EEENSA_ILi256EEENSA_ILi32EEEEEENS_6half_tENS5_IJlSC_lEEESJ_SK_NS4_8TiledMMAINS4_8MMA_AtomIJNS4_20SM100_MMA_F16BF16_SSISJ_SJ_fLi64ELi256ELNS4_4UMMA5MajorE0ELSP_0ELNSO_7ScaleInE0ELSQ_0EEEEEENS4_6LayoutINS5_IJSC_SC_SC_EEENS5_IJNSA_ILi0EEESV_SV_EEEEENS5_IJNS4_10UnderscoreESY_SY_EEEEENS4_13SM90_TMA_LOADENS4_14ComposedLayoutINS4_7SwizzleILi2ELi4ELi3EEENS4_18smem_ptr_flag_bitsILi16EEENST_INS5_IJNSA_ILi8EEESH_EEENS5_IJSH_SC_EEEEEEEvNS4_8identityENS4_23SM90_TMA_LOAD_MULTICASTES1B_vS1C_EENS_8epilogue10collective18CollectiveEpilogueINS1F_23Sm100TmaWarpSpecializedILi4ELi2ELi32ELb1ELb0EEEJSI_NS5_IJNST_ISF_SC_EES1K_EEESJ_SK_SJ_SK_NS1F_6fusion15FusionCallbacksIS1J_NS1M_17LinearCombinationISJ_fSJ_fLNS_15FloatRoundStyleE2EEESI_S1L_JEEENS4_5SM1004TMEM4LOAD26SM100_TMEM_LOAD_16dp256b8xES11_NS12_INS13_ILi3ELi4ELi3EEES16_NST_INS5_IJS17_SF_EEENS5_IJSF_SC_EEEEEEENS4_17SM75_U32x4_LDSM_NENS4_14SM90_TMA_STOREES20_NS4_17SM90_U32x4_STSM_NENS4_39AutoVectorizingCopyWithAssumedAlignmentILi128EEEEEEvvEEEEvNT_6ParamsE --------------------------
	.section	.text._ZN7cutlass13device_kernelINS_4gemm6kernel13GemmUniversalIN4cute5tupleIJiiiiEEENS1_10collective13CollectiveMmaINS1_35MainloopSm100TmaUmmaWarpSpecializedILi9ELi2ELi4ENS5_IJNS4_1CILi4EEENSA_ILi1EEESC_EEEEENS5_IJNSA_ILi64EEENSA_ILi256EEENSA_ILi32EEEEEENS_6half_tENS5_IJlSC_lEEESJ_SK_NS4_8TiledMMAINS4_8MMA_AtomIJNS4_20SM100_MMA_F16BF16_SSISJ_SJ_fLi64ELi256ELNS4_4UMMA5MajorE0ELSP_0ELNSO_7ScaleInE0ELSQ_0EEEEEENS4_6LayoutINS5_IJSC_SC_SC_EEENS5_IJNSA_ILi0EEESV_SV_EEEEENS5_IJNS4_10UnderscoreESY_SY_EEEEENS4_13SM90_TMA_LOADENS4_14ComposedLayoutINS4_7SwizzleILi2ELi4ELi3EEENS4_18smem_ptr_flag_bitsILi16EEENST_INS5_IJNSA_ILi8EEESH_EEENS5_IJSH_SC_EEEEEEEvNS4_8identityENS4_23SM90_TMA_LOAD_MULTICASTES1B_vS1C_EENS_8epilogue10collective18CollectiveEpilogueINS1F_23Sm100TmaWarpSpecializedILi4ELi2ELi32ELb1ELb0EEEJSI_NS5_IJNST_ISF_SC_EES1K_EEESJ_SK_SJ_SK_NS1F_6fusion15FusionCallbacksIS1J_NS1M_17LinearCombinationISJ_fSJ_fLNS_15FloatRoundStyleE2EEESI_S1L_JEEENS4_5SM1004TMEM4LOAD26SM100_TMEM_LOAD_16dp256b8xES11_NS12_INS13_ILi3ELi4ELi3EEES16_NST_INS5_IJS17_SF_EEENS5_IJSF_SC_EEEEEEENS4_17SM75_U32x4_LDSM_NENS4_14SM90_TMA_STOREES20_NS4_17SM90_U32x4_STSM_NENS4_39AutoVectorizingCopyWithAssumedAlignmentILi128EEEEEEvvEEEEvNT_6ParamsE,"ax",@progbits
	.align	128
.text._ZN7cutlass13device_kernelINS_4gemm6kernel13GemmUniversalIN4cute5tupleIJiiiiEEENS1_10collective13CollectiveMmaINS1_35MainloopSm100TmaUmmaWarpSpecializedILi9ELi2ELi4ENS5_IJNS4_1CILi4EEENSA_ILi1EEESC_EEEEENS5_IJNSA_ILi64EEENSA_ILi256EEENSA_ILi32EEEEEENS_6half_tENS5_IJlSC_lEEESJ_SK_NS4_8TiledMMAINS4_8MMA_AtomIJNS4_20SM100_MMA_F16BF16_SSISJ_SJ_fLi64ELi256ELNS4_4UMMA5MajorE0ELSP_0ELNSO_7ScaleInE0ELSQ_0EEEEEENS4_6LayoutINS5_IJSC_SC_SC_EEENS5_IJNSA_ILi0EEESV_SV_EEEEENS5_IJNS4_10UnderscoreESY_SY_EEEEENS4_13SM90_TMA_LOADENS4_14ComposedLayoutINS4_7SwizzleILi2ELi4ELi3EEENS4_18smem_ptr_flag_bitsILi16EEENST_INS5_IJNSA_ILi8EEESH_EEENS5_IJSH_SC_EEEEEEEvNS4_8identityENS4_23SM90_TMA_LOAD_MULTICASTES1B_vS1C_EENS_8epilogue10collective18CollectiveEpilogueINS1F_23Sm100TmaWarpSpecializedILi4ELi2ELi32ELb1ELb0EEEJSI_NS5_IJNST_ISF_SC_EES1K_EEESJ_SK_SJ_SK_NS1F_6fusion15FusionCallbacksIS1J_NS1M_17LinearCombinationISJ_fSJ_fLNS_15FloatRoundStyleE2EEESI_S1L_JEEENS4_5SM1004TMEM4LOAD26SM100_TMEM_LOAD_16dp256b8xES11_NS12_INS13_ILi3ELi4ELi3EEES16_NST_INS5_IJS17_SF_EEENS5_IJSF_SC_EEEEEEENS4_17SM75_U32x4_LDSM_NENS4_14SM90_TMA_STOREES20_NS4_17SM90_U32x4_STSM_NENS4_39AutoVectorizingCopyWithAssumedAlignmentILi128EEEEEEvvEEEEvNT_6ParamsE:
        .type           _ZN7cutlass13device_kernelINS_4gemm6kernel13GemmUniversalIN4cute5tupleIJiiiiEEENS1_10collective13CollectiveMmaINS1_35MainloopSm100TmaUmmaWarpSpecializedILi9ELi2ELi4ENS5_IJNS4_1CILi4EEENSA_ILi1EEESC_EEEEENS5_IJNSA_ILi64EEENSA_ILi256EEENSA_ILi32EEEEEENS_6half_tENS5_IJlSC_lEEESJ_SK_NS4_8TiledMMAINS4_8MMA_AtomIJNS4_20SM100_MMA_F16BF16_SSISJ_SJ_fLi64ELi256ELNS4_4UMMA5MajorE0ELSP_0ELNSO_7ScaleInE0ELSQ_0EEEEEENS4_6LayoutINS5_IJSC_SC_SC_EEENS5_IJNSA_ILi0EEESV_SV_EEEEENS5_IJNS4_10UnderscoreESY_SY_EEEEENS4_13SM90_TMA_LOADENS4_14ComposedLayoutINS4_7SwizzleILi2ELi4ELi3EEENS4_18smem_ptr_flag_bitsILi16EEENST_INS5_IJNSA_ILi8EEESH_EEENS5_IJSH_SC_EEEEEEEvNS4_8identityENS4_23SM90_TMA_LOAD_MULTICASTES1B_vS1C_EENS_8epilogue10collective18CollectiveEpilogueINS1F_23Sm100TmaWarpSpecializedILi4ELi2ELi32ELb1ELb0EEEJSI_NS5_IJNST_ISF_SC_EES1K_EEESJ_SK_SJ_SK_NS1F_6fusion15FusionCallbacksIS1J_NS1M_17LinearCombinationISJ_fSJ_fLNS_15FloatRoundStyleE2EEESI_S1L_JEEENS4_5SM1004TMEM4LOAD26SM100_TMEM_LOAD_16dp256b8xES11_NS12_INS13_ILi3ELi4ELi3EEES16_NST_INS5_IJS17_SF_EEENS5_IJSF_SC_EEEEEEENS4_17SM75_U32x4_LDSM_NENS4_14SM90_TMA_STOREES20_NS4_17SM90_U32x4_STSM_NENS4_39AutoVectorizingCopyWithAssumedAlignmentILi128EEEEEEvvEEEEvNT_6ParamsE,@function
        .size           _ZN7cutlass13device_kernelINS_4gemm6kernel13GemmUniversalIN4cute5tupleIJiiiiEEENS1_10collective13CollectiveMmaINS1_35MainloopSm100TmaUmmaWarpSpecializedILi9ELi2ELi4ENS5_IJNS4_1CILi4EEENSA_ILi1EEESC_EEEEENS5_IJNSA_ILi64EEENSA_ILi256EEENSA_ILi32EEEEEENS_6half_tENS5_IJlSC_lEEESJ_SK_NS4_8TiledMMAINS4_8MMA_AtomIJNS4_20SM100_MMA_F16BF16_SSISJ_SJ_fLi64ELi256ELNS4_4UMMA5MajorE0ELSP_0ELNSO_7ScaleInE0ELSQ_0EEEEEENS4_6LayoutINS5_IJSC_SC_SC_EEENS5_IJNSA_ILi0EEESV_SV_EEEEENS5_IJNS4_10UnderscoreESY_SY_EEEEENS4_13SM90_TMA_LOADENS4_14ComposedLayoutINS4_7SwizzleILi2ELi4ELi3EEENS4_18smem_ptr_flag_bitsILi16EEENST_INS5_IJNSA_ILi8EEESH_EEENS5_IJSH_SC_EEEEEEEvNS4_8identityENS4_23SM90_TMA_LOAD_MULTICASTES1B_vS1C_EENS_8epilogue10collective18CollectiveEpilogueINS1F_23Sm100TmaWarpSpecializedILi4ELi2ELi32ELb1ELb0EEEJSI_NS5_IJNST_ISF_SC_EES1K_EEESJ_SK_SJ_SK_NS1F_6fusion15FusionCallbacksIS1J_NS1M_17LinearCombinationISJ_fSJ_fLNS_15FloatRoundStyleE2EEESI_S1L_JEEENS4_5SM1004TMEM4LOAD26SM100_TMEM_LOAD_16dp256b8xES11_NS12_INS13_ILi3ELi4ELi3EEES16_NST_INS5_IJS17_SF_EEENS5_IJSF_SC_EEEEEEENS4_17SM75_U32x4_LDSM_NENS4_14SM90_TMA_STOREES20_NS4_17SM90_U32x4_STSM_NENS4_39AutoVectorizingCopyWithAssumedAlignmentILi128EEEEEEvvEEEEvNT_6ParamsE,(.L_x_199 - _ZN7cutlass13device_kernelINS_4gemm6kernel13GemmUniversalIN4cute5tupleIJiiiiEEENS1_10collective13CollectiveMmaINS1_35MainloopSm100TmaUmmaWarpSpecializedILi9ELi2ELi4ENS5_IJNS4_1CILi4EEENSA_ILi1EEESC_EEEEENS5_IJNSA_ILi64EEENSA_ILi256EEENSA_ILi32EEEEEENS_6half_tENS5_IJlSC_lEEESJ_SK_NS4_8TiledMMAINS4_8MMA_AtomIJNS4_20SM100_MMA_F16BF16_SSISJ_SJ_fLi64ELi256ELNS4_4UMMA5MajorE0ELSP_0ELNSO_7ScaleInE0ELSQ_0EEEEEENS4_6LayoutINS5_IJSC_SC_SC_EEENS5_IJNSA_ILi0EEESV_SV_EEEEENS5_IJNS4_10UnderscoreESY_SY_EEEEENS4_13SM90_TMA_LOADENS4_14ComposedLayoutINS4_7SwizzleILi2ELi4ELi3EEENS4_18smem_ptr_flag_bitsILi16EEENST_INS5_IJNSA_ILi8EEESH_EEENS5_IJSH_SC_EEEEEEEvNS4_8identityENS4_23SM90_TMA_LOAD_MULTICASTES1B_vS1C_EENS_8epilogue10collective18CollectiveEpilogueINS1F_23Sm100TmaWarpSpecializedILi4ELi2ELi32ELb1ELb0EEEJSI_NS5_IJNST_ISF_SC_EES1K_EEESJ_SK_SJ_SK_NS1F_6fusion15FusionCallbacksIS1J_NS1M_17LinearCombinationISJ_fSJ_fLNS_15FloatRoundStyleE2EEESI_S1L_JEEENS4_5SM1004TMEM4LOAD26SM100_TMEM_LOAD_16dp256b8xES11_NS12_INS13_ILi3ELi4ELi3EEES16_NST_INS5_IJS17_SF_EEENS5_IJSF_SC_EEEEEEENS4_17SM75_U32x4_LDSM_NENS4_14SM90_TMA_STOREES20_NS4_17SM90_U32x4_STSM_NENS4_39AutoVectorizingCopyWithAssumedAlignmentILi128EEEEEEvvEEEEvNT_6ParamsE)
        .other          _ZN7cutlass13device_kernelINS_4gemm6kernel13GemmUniversalIN4cute5tupleIJiiiiEEENS1_10collective13CollectiveMmaINS1_35MainloopSm100TmaUmmaWarpSpecializedILi9ELi2ELi4ENS5_IJNS4_1CILi4EEENSA_ILi1EEESC_EEEEENS5_IJNSA_ILi64EEENSA_ILi256EEENSA_ILi32EEEEEENS_6half_tENS5_IJlSC_lEEESJ_SK_NS4_8TiledMMAINS4_8MMA_AtomIJNS4_20SM100_MMA_F16BF16_SSISJ_SJ_fLi64ELi256ELNS4_4UMMA5MajorE0ELSP_0ELNSO_7ScaleInE0ELSQ_0EEEEEENS4_6LayoutINS5_IJSC_SC_SC_EEENS5_IJNSA_ILi0EEESV_SV_EEEEENS5_IJNS4_10UnderscoreESY_SY_EEEEENS4_13SM90_TMA_LOADENS4_14ComposedLayoutINS4_7SwizzleILi2ELi4ELi3EEENS4_18smem_ptr_flag_bitsILi16EEENST_INS5_IJNSA_ILi8EEESH_EEENS5_IJSH_SC_EEEEEEEvNS4_8identityENS4_23SM90_TMA_LOAD_MULTICASTES1B_vS1C_EENS_8epilogue10collective18CollectiveEpilogueINS1F_23Sm100TmaWarpSpecializedILi4ELi2ELi32ELb1ELb0EEEJSI_NS5_IJNST_ISF_SC_EES1K_EEESJ_SK_SJ_SK_NS1F_6fusion15FusionCallbacksIS1J_NS1M_17LinearCombinationISJ_fSJ_fLNS_15FloatRoundStyleE2EEESI_S1L_JEEENS4_5SM1004TMEM4LOAD26SM100_TMEM_LOAD_16dp256b8xES11_NS12_INS13_ILi3ELi4ELi3EEES16_NST_INS5_IJS17_SF_EEENS5_IJSF_SC_EEEEEEENS4_17SM75_U32x4_LDSM_NENS4_14SM90_TMA_STOREES20_NS4_17SM90_U32x4_STSM_NENS4_39AutoVectorizingCopyWithAssumedAlignmentILi128EEEEEEvvEEEEvNT_6ParamsE,@"STO_CUDA_ENTRY STV_DEFAULT"
_ZN7cutlass13device_kernelINS_4gemm6kernel13GemmUniversalIN4cute5tupleIJiiiiEEENS1_10collective13CollectiveMmaINS1_35MainloopSm100TmaUmmaWarpSpecializedILi9ELi2ELi4ENS5_IJNS4_1CILi4EEENSA_ILi1EEESC_EEEEENS5_IJNSA_ILi64EEENSA_ILi256EEENSA_ILi32EEEEEENS_6half_tENS5_IJlSC_lEEESJ_SK_NS4_8TiledMMAINS4_8MMA_AtomIJNS4_20SM100_MMA_F16BF16_SSISJ_SJ_fLi64ELi256ELNS4_4UMMA5MajorE0ELSP_0ELNSO_7ScaleInE0ELSQ_0EEEEEENS4_6LayoutINS5_IJSC_SC_SC_EEENS5_IJNSA_ILi0EEESV_SV_EEEEENS5_IJNS4_10UnderscoreESY_SY_EEEEENS4_13SM90_TMA_LOADENS4_14ComposedLayoutINS4_7SwizzleILi2ELi4ELi3EEENS4_18smem_ptr_flag_bitsILi16EEENST_INS5_IJNSA_ILi8EEESH_EEENS5_IJSH_SC_EEEEEEEvNS4_8identityENS4_23SM90_TMA_LOAD_MULTICASTES1B_vS1C_EENS_8epilogue10collective18CollectiveEpilogueINS1F_23Sm100TmaWarpSpecializedILi4ELi2ELi32ELb1ELb0EEEJSI_NS5_IJNST_ISF_SC_EES1K_EEESJ_SK_SJ_SK_NS1F_6fusion15FusionCallbacksIS1J_NS1M_17LinearCombinationISJ_fSJ_fLNS_15FloatRoundStyleE2EEESI_S1L_JEEENS4_5SM1004TMEM4LOAD26SM100_TMEM_LOAD_16dp256b8xES11_NS12_INS13_ILi3ELi4ELi3EEES16_NST_INS5_IJS17_SF_EEENS5_IJSF_SC_EEEEEEENS4_17SM75_U32x4_LDSM_NENS4_14SM90_TMA_STOREES20_NS4_17SM90_U32x4_STSM_NENS4_39AutoVectorizingCopyWithAssumedAlignmentILi128EEEEEEvvEEEEvNT_6ParamsE:
[----:B------:R-:W1:Y:S01]  /*0000*/  LDC R1, c[0x0][0x37c] ;  /* 0x0000df00ff017b82 */ /* 0x000e620000000800 */
[----:B------:R-:W2:Y:S01]  /*0010*/  S2R R94, SR_TID.X ;  /* 0x00000000005e7919 */ /* 0x000ea20000002100 */
[----:B------:R-:W3:Y:S01]  /*0020*/  LDCU.64 UR8, c[0x0][0x890] ;  /* 0x00011200ff0877ac */ /* 0x000ee20008000a00 */
[----:B------:R-:W-:Y:S02]  /*0030*/  PRMT R81, RZ, 0x7610, R81 ;  /* 0x00007610ff517816 */ /* 0x000fe40000000051 */
[----:B------:R-:W-:Y:S01]  /*0040*/  ELECT P3, URZ, PT ;  /* 0x0000000000ff782f */ /* 0x000fe20003860000 */
[----:B---3--:R-:W-:-:S04]  /*0050*/  UISETP.NE.U32.AND UP0, UPT, UR8, URZ, UPT ;  /* 0x000000ff0800728c */ /* 0x008fc8000bf05070 */
[----:B------:R-:W-:Y:S01]  /*0060*/  UISETP.NE.AND.EX UP0, UPT, UR9, URZ, UPT, UP0 ;  /* 0x000000ff0900728c */ /* 0x000fe2000bf05300 */
[----:B--2---:R-:W-:-:S05]  /*0070*/  SHF.R.U32.HI R82, RZ, 0x5, R94 ;  /* 0x00000005ff527819 */ /* 0x004fca000001165e */
[----:B------:R-:W2:Y:S02]  /*0080*/  SHFL.IDX PT, R0, R82, RZ, 0x1f ;  /* 0x00001fff52007589 */ /* 0x000ea400000e0000 */
[----:B--2---:R-:W-:Y:S01]  /*0090*/  R2UR UR18, R0 ;  /* 0x00000000001272ca */ /* 0x004fe200000e0000 */
[----:B-1----:R-:W-:-:S14]  /*00a0*/  BRA.U UP0, `(.L_x_0) ;  /* 0x0000000100307547 */ /* 0x002fdc000b800000 */
[----:B------:R-:W1:Y:S02]  /*00b0*/  LDCU.64 UR4, c[0x0][0x888] ;  /* 0x00011100ff0477ac */ /* 0x000e640008000a00 */
[----:B-1----:R-:W-:-:S04]  /*00c0*/  UISETP.NE.U32.AND UP0, UPT, UR4, URZ, UPT ;  /* 0x000000ff0400728c */ /* 0x002fc8000bf05070 */
[----:B------:R-:W-:-:S09]  /*00d0*/  UISETP.NE.AND.EX UP0, UPT, UR5, URZ, UPT, UP0 ;  /* 0x000000ff0500728c */ /* 0x000fd2000bf05300 */
[----:B------:R-:W-:Y:S05]  /*00e0*/  BRA.U !UP0, `(.L_x_1) ;  /* 0x0000000108147547 */ /* 0x000fea000b800000 */
[----:B------:R-:W1:Y:S01]  /*00f0*/  LDC.64 R2, c[0x0][0x888] ;  /* 0x00022200ff027b82 */ /* 0x000e620000000a00 */
[----:B------:R-:W1:Y:S02]  /*0100*/  LDCU.64 UR4, c[0x0][0x358] ;  /* 0x00006b00ff0477ac */ /* 0x000e640008000a00 */
[----:B-1----:R1:W5:Y:S01]  /*0110*/  LDG.E R41, desc[UR4][R2.64] ;  /* 0x0000000402297981 */ /* 0x002362000c1e1900 */
[----:B------:R-:W-:Y:S01]  /*0120*/  HFMA2 R81, -RZ, RZ, 0, 5.9604644775390625e-08 ;  /* 0x00000001ff517431 */ /* 0x000fe200000001ff */
[----:B------:R-:W-:Y:S05]  /*0130*/  BRA `(.L_x_0) ;  /* 0x00000000000c7947 */ /* 0x000fea0003800000 */
.L_x_1:
[----:B------:R-:W1:Y:S01]  /*0140*/  LDCU UR4, c[0x0][0x880] ;  /* 0x00011000ff0477ac */ /* 0x000e620008000800 */
[----:B------:R-:W-:Y:S01]  /*0150*/  HFMA2 R81, -RZ, RZ, 0, 5.9604644775390625e-08 ;  /* 0x00000001ff517431 */ /* 0x000fe200000001ff */
[----:B-1----:R-:W-:-:S07]  /*0160*/  MOV R41, UR4 ;  /* 0x0000000400297c02 */ /* 0x002fce0008000f00 */
.L_x_0:
[----:B------:R-:W2:Y:S02]  /*0170*/  LDCU.64 UR4, c[0x0][0x8b0] ;  /* 0x00011600ff0477ac */ /* 0x000ea40008000a00 */
[----:B--2---:R-:W-:-:S04]  /*0180*/  UISETP.NE.U32.AND UP0, UPT, UR4, URZ, UPT ;  /* 0x000000ff0400728c */ /* 0x004fc8000bf05070 */
[----:B------:R-:W-:-:S09]  /*0190*/  UISETP.NE.AND.EX UP0, UPT, UR5, URZ, UPT, UP0 ;  /* 0x000000ff0500728c */ /* 0x000fd2000bf05300 */
[----:B------:R-:W-:Y:S05]  /*01a0*/  BRA.U UP0, `(.L_x_2) ;  /* 0x0000000100287547 */ /* 0x000fea000b800000 */
[----:B------:R-:W2:Y:S02]  /*01b0*/  LDCU.64 UR4, c[0x0][0x8a8] ;  /* 0x00011500ff0477ac */ /* 0x000ea40008000a00 */
[----:B--2---:R-:W-:-:S04]  /*01c0*/  UISETP.NE.U32.AND UP0, UPT, UR4, URZ, UPT ;  /* 0x000000ff0400728c */ /* 0x004fc8000bf05070 */
[----:B------:R-:W-:-:S09]  /*01d0*/  UISETP.NE.AND.EX UP0, UPT, UR5, URZ, UPT, UP0 ;  /* 0x000000ff0500728c */ /* 0x000fd2000bf05300 */
[----:B------:R-:W-:Y:S05]  /*01e0*/  BRA.U !UP0, `(.L_x_3) ;  /* 0x0000000108107547 */ /* 0x000fea000b800000 */
[----:B------:R-:W2:Y:S01]  /*01f0*/  LDC.64 R38, c[0x0][0x8a8] ;  /* 0x00022a00ff267b82 */ /* 0x000ea20000000a00 */
[----:B------:R-:W2:Y:S02]  /*0200*/  LDCU.64 UR4, c[0x0][0x358] ;  /* 0x00006b00ff0477ac */ /* 0x000ea40008000a00 */
[----:B--2---:R2:W5:Y:S01]  /*0210*/  LDG.E R38, desc[UR4][R38.64] ;  /* 0x0000000426267981 */ /* 0x004562000c1e1900 */
[----:B------:R-:W-:Y:S05]  /*0220*/  BRA `(.L_x_2) ;  /* 0x0000000000087947 */ /* 0x000fea0003800000 */
.L_x_3:
[----:B------:R-:W2:Y:S02]  /*0230*/  LDCU UR4, c[0x0][0x8a0] ;  /* 0x00011400ff0477ac */ /* 0x000ea40008000800 */
[----:B--2---:R-:W-:Y:S02]  /*0240*/  MOV R38, UR4 ;  /* 0x0000000400267c02 */ /* 0x004fe40008000f00 */
.L_x_2:
[----:B------:R-:W-:Y:S01]  /*0250*/  IMAD.U32 R0, RZ, RZ, UR18 ;  /* 0x00000012ff007e24 */ /* 0x000fe2000f8e00ff */
[----:B------:R-:W-:Y:S04]  /*0260*/  BSSY.RECONVERGENT B0, `(.L_x_4) ;  /* 0x000000c000007945 */ /* 0x000fe80003800200 */
[C---:B------:R-:W-:Y:S02]  /*0270*/  ISETP.NE.OR P1, PT, R0.reuse, 0x1, !P3 ;  /* 0x000000010000780c */ /* 0x040fe40005f25670 */
[----:B------:R-:W-:-:S11]  /*0280*/  ISETP.NE.OR P0, PT, R0, 0x3, !P3 ;  /* 0x000000030000780c */ /* 0x000fd60005f05670 */
[----:B------:R-:W-:Y:S05]  /*0290*/  @P1 BRA `(.L_x_5) ;  /* 0x0000000000201947 */ /* 0x000fea0003800000 */
[----:B------:R-:W3:Y:S02]  /*02a0*/  LDCU.64 UR4, c[0x0][0x348] ;  /* 0x00006900ff0477ac */ /* 0x000ee40008000a00 */
[----:B---3--:R-:W-:Y:S02]  /*02b0*/  UIADD3 UR6, UP1, UPT, UR4, 0x80, URZ ;  /* 0x0000008004067890 */ /* 0x008fe4000ff3e0ff */
[----:B------:R-:W-:Y:S02]  /*02c0*/  UIADD3 UR4, UP0, UPT, UR4, 0x180, URZ ;  /* 0x0000018004047890 */ /* 0x000fe4000ff1e0ff */
[----:B------:R-:W-:Y:S02]  /*02d0*/  UIADD3.X UR7, UPT, UPT, URZ, UR5, URZ, UP1, !UPT ;  /* 0x00000005ff077290 */ /* 0x000fe40008ffe4ff */
[----:B------:R-:W-:-:S07]  /*02e0*/  UIADD3.X UR5, UPT, UPT, URZ, UR5, URZ, UP0, !UPT ;  /* 0x00000005ff057290 */ /* 0x000fce00087fe4ff */
[----:B------:R3:W-:Y:S02]  /*02f0*/  UTMACCTL.PF [UR6] ;  /* 0x00000000060079b9 */ /* 0x0007e40008040000 */
[----:B------:R3:W-:Y:S02]  /*0300*/  UTMACCTL.PF [UR4] ;  /* 0x00000000040079b9 */ /* 0x0007e40008040000 */
[----:B---3--:R-:W-:Y:S01]  /*0310*/  NOP ;  /* 0x0000000000007918 */ /* 0x008fe20000000000 */
.L_x_5:
[----:B------:R-:W-:Y:S05]  /*0320*/  BSYNC.RECONVERGENT B0 ;  /* 0x0000000000007941 */ /* 0x000fea0003800200 */
.L_x_4:
[----:B------:R-:W-:Y:S04]  /*0330*/  BSSY.RECONVERGENT B0, `(.L_x_6) ;  /* 0x000000a000007945 */ /* 0x000fe80003800200 */
        /* <DEDUP_REMOVED lines=9> */
.L_x_7:
[----:B------:R-:W-:Y:S05]  /*03d0*/  BSYNC.RECONVERGENT B0 ;  /* 0x0000000000007941 */ /* 0x000fea0003800200 */
.L_x_6:
[----:B------:R-:W3:Y:S01]  /*03e0*/  LDCU.64 UR4, c[0x0][0x888] ;  /* 0x00011100ff0477ac */ /* 0x000ee20008000a00 */
[----:B------:R-:W-:Y:S02]  /*03f0*/  UISETP.EQ.U32.AND UP2, UPT, UR8, URZ, UPT ;  /* 0x000000ff0800728c */ /* 0x000fe4000bf42070 */
[----:B------:R-:W-:Y:S02]  /*0400*/  UPLOP3.LUT UP3, UPT, UPT, UPT, UPT, 0x80, 0x8 ;  /* 0x000000000008789c */ /* 0x000fe40003f6f070 */
[----:B---3--:R-:W-:-:S04]  /*0410*/  UISETP.NE.U32.AND UP0, UPT, UR4, URZ, UPT ;  /* 0x000000ff0400728c */ /* 0x008fc8000bf05070 */
[----:B------:R-:W-:-:S04]  /*0420*/  UISETP.NE.AND.EX UP1, UPT, UR5, URZ, UPT, UP0 ;  /* 0x000000ff0500728c */ /* 0x000fc8000bf25300 */
[----:B------:R-:W-:-:S04]  /*0430*/  UISETP.EQ.OR.EX UP4, UPT, UR9, URZ, !UP1, UP2 ;  /* 0x000000ff0900728c */ /* 0x000fc8000cf82720 */
[----:B------:R-:W-:-:S06]  /*0440*/  UP2UR UR4, UPR, URZ, 0x10 ;  /* 0x00000010ff047883 */ /* 0x000fcc0008000000 */
[----:B------:R-:W-:Y:S01]  /*0450*/  MOV R85, UR4 ;  /* 0x0000000400557c02 */ /* 0x000fe20008000f00 */
[----:B------:R-:W-:Y:S06]  /*0460*/  BRA.U !UP4, `(.L_x_8) ;  /* 0x000000010c207547 */ /* 0x000fec000b800000 */
[----:B------:R-:W-:Y:S01]  /*0470*/  UISETP.NE.U32.AND UP2, UPT, UR8, URZ, UPT ;  /* 0x000000ff0800728c */ /* 0x000fe2000bf45070 */
[----:B-----5:R-:W-:Y:S01]  /*0480*/  FSETP.NEU.AND P0, PT, R41, RZ, PT ;  /* 0x000000ff2900720b */ /* 0x020fe20003f0d000 */
[----:B------:R-:W-:Y:S02]  /*0490*/  USEL UR4, URZ, 0xffffffff, UP1 ;  /* 0xffffffffff047887 */ /* 0x000fe40008800000 */
[----:B------:R-:W-:-:S10]  /*04a0*/  UISETP.NE.AND.EX UP2, UPT, UR9, URZ, UPT, UP2 ;  /* 0x000000ff0900728c */ /* 0x000fd4000bf45320 */
[----:B------:R-:W-:Y:S01]  /*04b0*/  VOTEU.ANY UP0, P0 ;  /* 0x0000000000ff7886 */ /* 0x000fe20000000100 */
[----:B------:R-:W-:-:S04]  /*04c0*/  @!UP2 USEL UR4, URZ, 0xffffffff, UP0 ;  /* 0xffffffffff04a887 */ /* 0x000fc80008000000 */
[----:B------:R-:W-:-:S04]  /*04d0*/  ULOP3.LUT UR4, UR4, 0x1, URZ, 0xc0, !UPT ;  /* 0x0000000104047892 */ /* 0x000fc8000f8ec0ff */
[----:B------:R-:W-:-:S11]  /*04e0*/  UISETP.NE.U32.AND UP3, UPT, UR4, 0x1, UPT ;  /* 0x000000010400788c */ /* 0x000fd6000bf65070 */
.L_x_8:
[----:B-1----:R-:W1:Y:S02]  /*04f0*/  SHFL.IDX PT, R2, R82, RZ, 0x1f ;  /* 0x00001fff52027589 */ /* 0x002e6400000e0000 */
[----:B-1----:R-:W-:-:S13]  /*0500*/  ISETP.NE.AND P0, PT, R2, RZ, PT ;  /* 0x000000ff0200720c */ /* 0x002fda0003f05270 */
[----:B------:R-:W-:Y:S05]  /*0510*/  @P0 BRA `(.L_x_9) ;  /* 0x00000000008c0947 */ /* 0x000fea0003800000 */
[----:B------:R-:W-:Y:S01]  /*0520*/  ELECT P0, URZ, PT ;  /* 0x0000000000ff782f */ /* 0x000fe20003800000 */
[----:B------:R-:W-:-:S12]  /*0530*/  BSSY.RECONVERGENT B0, `(.L_x_9) ;  /* 0x0000021000007945 */ /* 0x000fd80003800200 */
[----:B------:R-:W-:Y:S05]  /*0540*/  @!P0 BRA `(.L_x_10) ;  /* 0x00000000007c8947 */ /* 0x000fea0003800000 */
[----:B------:R-:W1:Y:S01]  /*0550*/  S2UR UR4, SR_CgaCtaId ;  /* 0x00000000000479c3 */ /* 0x000e620000008800 */
[----:B------:R-:W-:Y:S01]  /*0560*/  UMOV UR5, 0x400 ;  /* 0x0000040000057882 */ /* 0x000fe20000000000 */
[----:B------:R-:W-:Y:S01]  /*0570*/  UMOV UR8, 0x1 ;  /* 0x0000000100087882 */ /* 0x000fe20000000000 */
[----:B------:R-:W-:Y:S01]  /*0580*/  UMOV UR6, 0x4 ;  /* 0x0000000400067882 */ /* 0x000fe20000000000 */
[----:B------:R-:W-:-:S04]  /*0590*/  UIADD3 UR8, UPT, UPT, -UR8, 0x100000, URZ ;  /* 0x0010000008087890 */ /* 0x000fc8000fffe1ff */
[----:B------:R-:W-:Y:S02]  /*05a0*/  USHF.L.U32 UR9, UR8, 0xb, URZ ;  /* 0x0000000b08097899 */ /* 0x000fe400080006ff */
[----:B------:R-:W-:Y:S02]  /*05b0*/  USHF.L.U32 UR8, UR8, 0x1, URZ ;  /* 0x0000000108087899 */ /* 0x000fe400080006ff */
[----:B------:R-:W-:-:S04]  /*05c0*/  UIADD3 UR6, UPT, UPT, -UR6, 0x100000, URZ ;  /* 0x0010000006067890 */ /* 0x000fc8000fffe1ff */
[----:B------:R-:W-:Y:S02]  /*05d0*/  USHF.L.U32 UR7, UR6, 0xb, URZ ;  /* 0x0000000b06077899 */ /* 0x000fe400080006ff */
[----:B------:R-:W-:Y:S02]  /*05e0*/  USHF.L.U32 UR6, UR6, 0x1, URZ ;  /* 0x0000000106067899 */ /* 0x000fe400080006ff */
[----:B-1----:R-:W-:Y:S01]  /*05f0*/  ULEA UR4, UR4, UR5, 0x18 ;  /* 0x0000000504047291 */ /* 0x002fe2000f8ec0ff */
[----:B------:R-:W1:Y:S11]  /*0600*/  FENCE.VIEW.ASYNC.S ;  /* 0x00000000000073c6 */ /* 0x000e760000000000 */
[----:B-1----:R1:W3:Y:S01]  /*0610*/  SYNCS.EXCH.64 URZ, [UR4], UR8 ;  /* 0x0000000804ff75b2 */ /* 0x0022e20008000100 */
[----:B------:R1:W4:Y:S01]  /*0620*/  SYNCS.EXCH.64 URZ, [UR4+0x48], UR6 ;  /* 0x0000480604ff75b2 */ /* 0x0003220008000100 */
[----:B------:R1:W1:Y:S01]  /*0630*/  SYNCS.EXCH.64 URZ, [UR4+0x8], UR8 ;  /* 0x0000080804ff75b2 */ /* 0x0002620008000100 */
        /* <DEDUP_REMOVED lines=15> */
[----:B------:R-:W-:Y:S01]  /*0730*/  NOP ;  /* 0x0000000000007918 */ /* 0x000fe20000000000 */
.L_x_10:
[----:B-1----:R-:W-:Y:S05]  /*0740*/  BSYNC.RECONVERGENT B0 ;  /* 0x0000000000007941 */ /* 0x002fea0003800200 */
.L_x_9:
[----:B------:R-:W1:Y:S01]  /*0750*/  SHFL.IDX PT, R2, R82, RZ, 0x1f ;  /* 0x00001fff52027589 */ /* 0x000e6200000e0000 */
[----:B------:R-:W-:Y:S01]  /*0760*/  NOP ;  /* 0x0000000000007918 */ /* 0x000fe20000000000 */
[----:B-1----:R-:W-:-:S13]  /*0770*/  ISETP.NE.AND P0, PT, R2, 0x1, PT ;  /* 0x000000010200780c */ /* 0x002fda0003f05270 */
[----:B------:R-:W-:Y:S05]  /*0780*/  @P0 BRA `(.L_x_11) ;  /* 0x0000000000580947 */ /* 0x000fea0003800000 */
        /* <DEDUP_REMOVED lines=9> */
[----:B------:R-:W-:Y:S01]  /*0820*/  USHF.L.U32 UR6, UR6, 0x1, URZ ;  /* 0x0000000106067899 */ /* 0x000fe200080006ff */
[----:B------:R-:W-:Y:S01]  /*0830*/  ELECT P0, URZ, PT ;  /* 0x0000000000ff782f */ /* 0x000fe20003800000 */
[----:B-1----:R-:W-:Y:S01]  /*0840*/  ULEA UR4, UR4, UR5, 0x18 ;  /* 0x0000000504047291 */ /* 0x002fe2000f8ec0ff */
[----:B------:R-:W1:Y:S11]  /*0850*/  FENCE.VIEW.ASYNC.S ;  /* 0x00000000000073c6 */ /* 0x000e760000000000 */
[----:B-1----:R1:W1:Y:S01]  /*0860*/  SYNCS.EXCH.64 URZ, [UR4+0x90], UR8 ;  /* 0x0000900804ff75b2 */ /* 0x0022620008000100 */
        /* <DEDUP_REMOVED lines=8> */
.L_x_11:
[----:B------:R-:W2:Y:S01]  /*08f0*/  SHFL.IDX PT, R2, R82, RZ, 0x1f ;  /* 0x00001fff52027589 */ /* 0x000ea200000e0000 */
[----:B------:R-:W-:Y:S01]  /*0900*/  NOP ;  /* 0x0000000000007918 */ /* 0x000fe20000000000 */
[----:B--2---:R-:W-:-:S13]  /*0910*/  ISETP.NE.AND P0, PT, R2, 0x3, PT ;  /* 0x000000030200780c */ /* 0x004fda0003f05270 */
[----:B------:R-:W-:Y:S05]  /*0920*/  @P0 BRA `(.L_x_12) ;  /* 0x0000000000300947 */ /* 0x000fea0003800000 */
[----:B-1----:R-:W1:Y:S01]  /*0930*/  S2UR UR4, SR_CgaCtaId ;  /* 0x00000000000479c3 */ /* 0x002e620000008800 */
[----:B------:R-:W-:Y:S01]  /*0940*/  UMOV UR6, 0x400 ;  /* 0x0000040000067882 */ /* 0x000fe20000000000 */
[----:B------:R-:W-:Y:S01]  /*0950*/  UMOV UR5, 0x20 ;  /* 0x0000002000057882 */ /* 0x000fe20000000000 */
[----:B------:R-:W-:Y:S01]  /*0960*/  ELECT P0, URZ, PT ;  /* 0x0000000000ff782f */ /* 0x000fe20003800000 */
[----:B-1----:R-:W-:Y:S02]  /*0970*/  ULEA UR6, UR4, UR6, 0x18 ;  /* 0x0000000604067291 */ /* 0x002fe4000f8ec0ff */
[----:B------:R-:W-:-:S04]  /*0980*/  UIADD3 UR4, UPT, UPT, -UR5, 0x100000, URZ ;  /* 0x0010000005047890 */ /* 0x000fc8000fffe1ff */
[----:B------:R-:W-:Y:S02]  /*0990*/  USHF.L.U32 UR5, UR4, 0xb, URZ ;  /* 0x0000000b04057899 */ /* 0x000fe400080006ff */
[----:B------:R-:W-:Y:S01]  /*09a0*/  USHF.L.U32 UR4, UR4, 0x1, URZ ;  /* 0x0000000104047899 */ /* 0x000fe200080006ff */
[----:B------:R-:W1:Y:S11]  /*09b0*/  FENCE.VIEW.ASYNC.S ;  /* 0x00000000000073c6 */ /* 0x000e760000000000 */
[----:B-1----:R2:W1:Y:S01]  /*09c0*/  SYNCS.EXCH.64 URZ, [UR6+0xd0], UR4 ;  /* 0x0000d00406ff75b2 */ /* 0x0024620008000100 */
[----:B------:R2:W1:Y:S02]  /*09d0*/  SYNCS.EXCH.64 URZ, [UR6+0xd8], UR4 ;  /* 0x0000d80406ff75b2 */ /* 0x0004640008000100 */
[----:B--2---:R-:W-:Y:S01]  /*09e0*/  NOP ;  /* 0x0000000000007918 */ /* 0x004fe20000000000 */
.L_x_12:
[----:B------:R-:W2:Y:S01]  /*09f0*/  SHFL.IDX PT, R2, R82, RZ, 0x1f ;  /* 0x00001fff52027589 */ /* 0x000ea200000e0000 */
[----:B------:R-:W-:Y:S01]  /*0a00*/  NOP ;  /* 0x0000000000007918 */ /* 0x000fe20000000000 */
[----:B--2---:R-:W-:-:S13]  /*0a10*/  ISETP.NE.AND P0, PT, R2, 0x4, PT ;  /* 0x000000040200780c */ /* 0x004fda0003f05270 */
[----:B------:R-:W-:Y:S05]  /*0a20*/  @P0 BRA `(.L_x_13) ;  /* 0x00000000004c0947 */ /* 0x000fea0003800000 */
[----:B-1----:R-:W1:Y:S01]  /*0a30*/  S2UR UR6, SR_CgaCtaId ;  /* 0x00000000000679c3 */ /* 0x002e620000008800 */
[----:B------:R-:W-:Y:S01]  /*0a40*/  UMOV UR4, 0x3a0 ;  /* 0x000003a000047882 */ /* 0x000fe20000000000 */
[----:B------:R-:W-:Y:S01]  /*0a50*/  UMOV UR5, 0x400 ;  /* 0x0000040000057882 */ /* 0x000fe20000000000 */
[----:B------:R-:W-:Y:S01]  /*0a60*/  USEL UR4, UR4, 0x320, UP3 ;  /* 0x0000032004047887 */ /* 0x000fe20009800000 */
[----:B------:R-:W-:Y:S01]  /*0a70*/  UMOV UR8, 0x1 ;  /* 0x0000000100087882 */ /* 0x000fe20000000000 */
[----:B------:R-:W-:Y:S01]  /*0a80*/  ELECT P0, URZ, PT ;  /* 0x0000000000ff782f */ /* 0x000fe20003800000 */
[----:B------:R-:W-:-:S04]  /*0a90*/  UIADD3 UR8, UPT, UPT, -UR8, 0x100000, URZ ;  /* 0x0010000008087890 */ /* 0x000fc8000fffe1ff */
[----:B------:R-:W-:Y:S02]  /*0aa0*/  USHF.L.U32 UR9, UR8, 0xb, URZ ;  /* 0x0000000b08097899 */ /* 0x000fe400080006ff */
[----:B------:R-:W-:Y:S02]  /*0ab0*/  USHF.L.U32 UR8, UR8, 0x1, URZ ;  /* 0x0000000108087899 */ /* 0x000fe400080006ff */
[----:B-1----:R-:W-:Y:S02]  /*0ac0*/  ULEA UR6, UR6, UR5, 0x18 ;  /* 0x0000000506067291 */ /* 0x002fe4000f8ec0ff */
[----:B------:R-:W-:-:S04]  /*0ad0*/  UIADD3 UR4, UPT, UPT, -UR4, 0x100000, URZ ;  /* 0x0010000004047890 */ /* 0x000fc8000fffe1ff */
[----:B------:R-:W-:Y:S02]  /*0ae0*/  USHF.L.U32 UR5, UR4, 0xb, URZ ;  /* 0x0000000b04057899 */ /* 0x000fe400080006ff */
[----:B------:R-:W-:Y:S01]  /*0af0*/  USHF.L.U32 UR4, UR4, 0x1, URZ ;  /* 0x0000000104047899 */ /* 0x000fe200080006ff */
[----:B------:R-:W1:Y:S03]  /*0b00*/  FENCE.VIEW.ASYNC.S ;  /* 0x00000000000073c6 */ /* 0x000e660000000000 */
[----:B-1----:R2:W1:Y:S08]  /*0b10*/  SYNCS.EXCH.64 URZ, [UR6+0xe0], UR8 ;  /* 0x0000e00806ff75b2 */ /* 0x0024700008000100 */
[----:B------:R2:W1:Y:S01]  /*0b20*/  SYNCS.EXCH.64 URZ, [UR6+0xf0], UR4 ;  /* 0x0000f00406ff75b2 */ /* 0x0004620008000100 */
[----:B------:R2:W1:Y:S01]  /*0b30*/  SYNCS.EXCH.64 URZ, [UR6+0xe8], UR8 ;  /* 0x0000e80806ff75b2 */ /* 0x0004620008000100 */
[----:B------:R2:W1:Y:S02]  /*0b40*/  SYNCS.EXCH.64 URZ, [UR6+0xf8], UR4 ;  /* 0x0000f80406ff75b2 */ /* 0x0004640008000100 */
[----:B--2---:R-:W-:Y:S01]  /*0b50*/  NOP ;  /* 0x0000000000007918 */ /* 0x004fe20000000000 */
.L_x_13:
[----:B------:R-:W2:Y:S01]  /*0b60*/  SHFL.IDX PT, R2, R82, RZ, 0x1f ;  /* 0x00001fff52027589 */ /* 0x000ea200000e0000 */
[----:B------:R-:W-:Y:S01]  /*0b70*/  NOP ;  /* 0x0000000000007918 */ /* 0x000fe20000000000 */
[----:B--2---:R-:W-:-:S13]  /*0b80*/  ISETP.NE.AND P0, PT, R2, 0x5, PT ;  /* 0x000000050200780c */ /* 0x004fda0003f05270 */
[----:B------:R-:W-:Y:S05]  /*0b90*/  @P0 BRA `(.L_x_14) ;  /* 0x0000000000580947 */ /* 0x000fea0003800000 */
[----:B-1----:R-:W1:Y:S01]  /*0ba0*/  S2UR UR4, SR_CgaCtaId ;  /* 0x00000000000479c3 */ /* 0x002e620000008800 */
        /* <DEDUP_REMOVED lines=19> */
[----:B------:R2:W1:Y:S02]  /*0ce0*/  SYNCS.EXCH.64 URZ, [UR4+0x138], UR6 ;  /* 0x0001380604ff75b2 */ /* 0x0004640008000100 */
[----:B--2---:R-:W-:Y:S01]  /*0cf0*/  NOP ;  /* 0x0000000000007918 */ /* 0x004fe20000000000 */
.L_x_14:
[----:B------:R-:W2:Y:S01]  /*0d00*/  SHFL.IDX PT, R2, R82, RZ, 0x1f ;  /* 0x00001fff52027589 */ /* 0x000ea200000e0000 */
[----:B------:R-:W-:Y:S01]  /*0d10*/  NOP ;  /* 0x0000000000007918 */ /* 0x000fe20000000000 */
[----:B--2---:R-:W-:-:S13]  /*0d20*/  ISETP.NE.AND P0, PT, R2, 0x3, PT ;  /* 0x000000030200780c */ /* 0x004fda0003f05270 */
[----:B------:R-:W-:Y:S05]  /*0d30*/  @P0 BRA `(.L_x_15) ;  /* 0x0000000000380947 */ /* 0x000fea0003800000 */
[----:B------:R-:W2:Y:S01]  /*0d40*/  S2UR UR5, SR_CgaCtaId ;  /* 0x00000000000579c3 */ /* 0x000ea20000008800 */
[----:B-1----:R-:W-:Y:S01]  /*0d50*/  UMOV UR4, 0x400 ;  /* 0x0000040000047882 */ /* 0x002fe20000000000 */
[----:B------:R-:W-:Y:S01]  /*0d60*/  UMOV UR6, 0x20 ;  /* 0x0000002000067882 */ /* 0x000fe20000000000 */
[----:B------:R-:W-:Y:S01]  /*0d70*/  ELECT P0, URZ, PT ;  /* 0x0000000000ff782f */ /* 0x000fe20003800000 */
[----:B------:R-:W-:-:S04]  /*0d80*/  UIADD3 UR6, UPT, UPT, -UR6, 0x100000, URZ ;  /* 0x0010000006067890 */ /* 0x000fc8000fffe1ff */
[----:B------:R-:W-:Y:S02]  /*0d90*/  USHF.L.U32 UR7, UR6, 0xb, URZ ;  /* 0x0000000b06077899 */ /* 0x000fe400080006ff */
[----:B------:R-:W-:Y:S02]  /*0da0*/  USHF.L.U32 UR6, UR6, 0x1, URZ ;  /* 0x0000000106067899 */ /* 0x000fe400080006ff */
[----:B--2---:R-:W-:Y:S01]  /*0db0*/  ULEA UR4, UR5, UR4, 0x18 ;  /* 0x0000000405047291 */ /* 0x004fe2000f8ec0ff */
[----:B------:R-:W1:Y:S11]  /*0dc0*/  FENCE.VIEW.ASYNC.S ;  /* 0x00000000000073c6 */ /* 0x000e760000000000 */
[----:B-1----:R2:W1:Y:S01]  /*0dd0*/  SYNCS.EXCH.64 URZ, [UR4+0x140], UR6 ;  /* 0x0001400604ff75b2 */ /* 0x0024620008000100 */
[----:B------:R2:W1:Y:S01]  /*0de0*/  SYNCS.EXCH.64 URZ, [UR4+0x150], UR6 ;  /* 0x0001500604ff75b2 */ /* 0x0004620008000100 */
[----:B------:R2:W1:Y:S01]  /*0df0*/  SYNCS.EXCH.64 URZ, [UR4+0x148], UR6 ;  /* 0x0001480604ff75b2 */ /* 0x0004620008000100 */
[----:B------:R2:W1:Y:S02]  /*0e00*/  SYNCS.EXCH.64 URZ, [UR4+0x158], UR6 ;  /* 0x0001580604ff75b2 */ /* 0x0004640008000100 */
[----:B--2---:R-:W-:Y:S01]  /*0e10*/  NOP ;  /* 0x0000000000007918 */ /* 0x004fe20000000000 */
.L_x_15:
[----:B-1----:R-:W1:Y:S01]  /*0e20*/  LDCU UR4, c[0x0][0x36c] ;  /* 0x00006d80ff0477ac */ /* 0x002e620008000800 */
[----:B------:R-:W-:Y:S01]  /*0e30*/  ISETP.NE.OR P3, PT, R0, 0x2, !P3 ;  /* 0x000000020000780c */ /* 0x000fe20005f65670 */
[----:B------:R-:W-:Y:S01]  /*0e40*/  NOP ;  /* 0x0000000000007918 */ /* 0x000fe20000000000 */
[----:B------:R-:W-:Y:S01]  /*0e50*/  LOP3.LUT R0, R94, 0x1f, RZ, 0xc0, !PT ;  /* 0x0000001f5e007812 */ /* 0x000fe200078ec0ff */
[----:B------:R-:W-:Y:S02]  /*0e60*/  UISETP.NE.AND UP4, UPT, UR18, 0x2, UPT ;  /* 0x000000021200788c */ /* 0x000fe4000bf85270 */
[----:B------:R-:W-:Y:S02]  /*0e70*/  UISETP.NE.AND UP5, UPT, UR18, URZ, UPT ;  /* 0x000000ff1200728c */ /* 0x000fe4000bfa5270 */
[----:B-1----:R-:W-:-:S09]  /*0e80*/  UISETP.EQ.U32.AND UP6, UPT, UR4, 0x1, UPT ;  /* 0x000000010400788c */ /* 0x002fd2000bfc2070 */
[----:B------:R-:W-:Y:S05]  /*0e90*/  BRA.U !UP6, `(.L_x_16) ;  /* 0x000000010e087547 */ /* 0x000fea000b800000 */
[----:B---34-:R-:W-:Y:S01]  /*0ea0*/  UCGABAR_ARV ;  /* 0x00000000000079c7 */ /* 0x018fe20008000000 */
[----:B------:R-:W-:Y:S05]  /*0eb0*/  BRA `(.L_x_17) ;  /* 0x0000000000047947 */ /* 0x000fea0003800000 */
.L_x_16:
[----:B---34-:R-:W-:Y:S01]  /*0ec0*/  NOP ;  /* 0x0000000000007918 */ /* 0x018fe20000000000 */
.L_x_17:
[----:B------:R-:W1:Y:S01]  /*0ed0*/  S2UR UR30, SR_CTAID.X ;  /* 0x00000000001e79c3 */ /* 0x000e620000002500 */
[----:B------:R-:W-:-:S05]  /*0ee0*/  CS2R.32 R84, SR_CgaSize ;  /* 0x0000000000547805 */ /* 0x000fca0000008a00 */
[----:B------:R-:W-:-:S05]  /*0ef0*/  IMAD R84, R84, -0xa0, RZ ;  /* 0xffffff6054547824 */ /* 0x000fca00078e02ff */
[----:B------:R-:W-:-:S14]  /*0f00*/  R2UR UR5, R84 ;  /* 0x00000000540572ca */ /* 0x000fdc00000e0000 */
[----:B------:R-:W2:Y:S01]  /*0f10*/  LDCU UR5, c[0x0][UR5+0x2b0] ;  /* 0x00005600050577ac */ /* 0x000ea20008000800 */
[----:B------:R-:W-:-:S05]  /*0f20*/  CS2R.32 R84, SR_CgaSize ;  /* 0x0000000000547805 */ /* 0x000fca0000008a00 */
[----:B------:R-:W-:-:S05]  /*0f30*/  IMAD R84, R84, -0xa0, RZ ;  /* 0xffffff6054547824 */ /* 0x000fca00078e02ff */
[----:B------:R-:W-:-:S14]  /*0f40*/  R2UR UR4, R84 ;  /* 0x00000000540472ca */ /* 0x000fdc00000e0000 */
[----:B------:R-:W3:Y:S01]  /*0f50*/  LDCU UR4, c[0x0][UR4+0x2b4] ;  /* 0x00005680040477ac */ /* 0x000ee20008000800 */
[----:B------:R-:W4:Y:S01]  /*0f60*/  S2UR UR31, SR_CTAID.Y ;  /* 0x00000000001f79c3 */ /* 0x000f220000002600 */
[----:B------:R-:W-:-:S05]  /*0f70*/  CS2R.32 R84, SR_CgaSize ;  /* 0x0000000000547805 */ /* 0x000fca0000008a00 */
[----:B------:R-:W-:-:S05]  /*0f80*/  IMAD R84, R84, -0xa0, RZ ;  /* 0xffffff6054547824 */ /* 0x000fca00078e02ff */
[----:B------:R-:W-:-:S14]  /*0f90*/  R2UR UR7, R84 ;  /* 0x00000000540772ca */ /* 0x000fdc00000e0000 */
[----:B------:R-:W3:Y:S01]  /*0fa0*/  LDCU UR7, c[0x0][UR7+0x2a0] ;  /* 0x00005400070777ac */ /* 0x000ee20008000800 */
[----:B------:R-:W-:-:S05]  /*0fb0*/  CS2R.32 R84, SR_CgaSize ;  /* 0x0000000000547805 */ /* 0x000fca0000008a00 */
[----:B------:R-:W-:-:S05]  /*0fc0*/  IMAD R84, R84, -0xa0, RZ ;  /* 0xffffff6054547824 */ /* 0x000fca00078e02ff */
[----:B------:R-:W-:-:S14]  /*0fd0*/  R2UR UR8, R84 ;  /* 0x00000000540872ca */ /* 0x000fdc00000e0000 */
[----:B------:R-:W3:Y:S01]  /*0fe0*/  LDCU UR8, c[0x0][UR8+0x2a4] ;  /* 0x00005480080877ac */ /* 0x000ee20008000800 */
[----:B------:R-:W3:Y:S01]  /*0ff0*/  S2UR UR9, SR_CgaCtaId ;  /* 0x00000000000979c3 */ /* 0x000ee20000008800 */
[----:B------:R-:W3:Y:S01]  /*1000*/  LDCU UR19, c[0x0][0xb24] ;  /* 0x00016480ff1377ac */ /* 0x000ee20008000800 */
[----:B------:R-:W3:Y:S01]  /*1010*/  LDCU UR42, c[0x0][0xb24] ;  /* 0x00016480ff2a77ac */ /* 0x000ee20008000800 */
[----:B-1----:R-:W-:Y:S01]  /*1020*/  I2FP.F32.U32 R3, UR30 ;  /* 0x0000001e00037c45 */ /* 0x002fe20008201000 */
[----:B------:R-:W1:Y:S04]  /*1030*/  LDCU UR22, c[0x0][0xb30] ;  /* 0x00016600ff1677ac */ /* 0x000e680008000800 */
[----:B--2---:R-:W-:Y:S01]  /*1040*/  FMUL R3, R3, UR5 ;  /* 0x0000000503037c20 */ /* 0x004fe20008400000 */
[----:B----4-:R-:W-:-:S05]  /*1050*/  I2FP.F32.U32 R2, UR31 ;  /* 0x0000001f00027c45 */ /* 0x010fca0008201000 */
[----:B------:R-:W2:Y:S01]  /*1060*/  F2I.U32.TRUNC.NTZ R3, R3 ;  /* 0x0000000300037305 */ /* 0x000ea2000020f000 */
[----:B---3--:R-:W-:Y:S01]  /*1070*/  FMUL R2, R2, UR4 ;  /* 0x0000000402027c20 */ /* 0x008fe20008400000 */
[----:B------:R-:W-:-:S06]  /*1080*/  USHF.L.U32 UR28, UR9, 0xb, URZ ;  /* 0x0000000b091c7899 */ /* 0x000fcc00080006ff */
[----:B------:R-:W3:Y:S01]  /*1090*/  F2I.U32.TRUNC.NTZ R2, R2 ;  /* 0x0000000200027305 */ /* 0x000ee2000020f000 */
[----:B------:R-:W-:Y:S01]  /*10a0*/  ULOP3.LUT UR28, UR28, 0x1800, URZ, 0xc0, !UPT ;  /* 0x000018001c1c7892 */ /* 0x000fe2000f8ec0ff */
[----:B--2---:R-:W-:Y:S02]  /*10b0*/  R2UR UR4, R3 ;  /* 0x00000000030472ca */ /* 0x004fe400000e0000 */
[----:B---3--:R-:W-:Y:S02]  /*10c0*/  R2UR UR6, R2 ;  /* 0x00000000020672ca */ /* 0x008fe400000e0000 */
[----:B------:R-:W-:-:S09]  /*10d0*/  PRMT R2, RZ, 0x7610, R2 ;  /* 0x00007610ff027816 */ /* 0x000fd20000000002 */
[----:B------:R-:W-:-:S04]  /*10e0*/  UIADD3 UR5, UPT, UPT, -UR4, URZ, URZ ;  /* 0x000000ff04057290 */ /* 0x000fc8000fffe1ff */
[----:B------:R-:W-:Y:S02]  /*10f0*/  UIMAD UR5, UR7, UR5, UR30 ;  /* 0x00000005070572a4 */ /* 0x000fe4000f8e021e */
[----:B------:R-:W-:-:S04]  /*1100*/  UIADD3 UR4, UPT, UPT, -UR6, URZ, URZ ;  /* 0x000000ff06047290 */ /* 0x000fc8000fffe1ff */
[----:B------:R-:W-:Y:S01]  /*1110*/  IMAD.U32 R84, RZ, RZ, UR5 ;  /* 0x00000005ff547e24 */ /* 0x000fe2000f8e00ff */
[----:B------:R-:W-:-:S06]  /*1120*/  UIMAD UR4, UR8, UR4, UR31 ;  /* 0x00000004080472a4 */ /* 0x000fcc000f8e021f */
[----:B------:R-:W-:Y:S01]  /*1130*/  IMAD.U32 R83, RZ, RZ, UR4 ;  /* 0x00000004ff537e24 */ /* 0x000fe2000f8e00ff */
[----:B-1----:R-:W-:Y:S06]  /*1140*/  BRA.U UP5, `(.L_x_18) ;  /* 0x0000000105487547 */ /* 0x002fec000b800000 */
[----:B------:R-:W-:Y:S02]  /*1150*/  R2UR UR4, R83 ;  /* 0x00000000530472ca */ /* 0x000fe400000e0000 */
[----:B------:R-:W-:-:S11]  /*1160*/  R2UR UR8, R84 ;  /* 0x00000000540872ca */ /* 0x000fd600000e0000 */
[----:B------:R-:W-:Y:S02]  /*1170*/  UISETP.NE.AND UP0, UPT, UR4, URZ, UPT ;  /* 0x000000ff0400728c */ /* 0x000fe4000bf05270 */
[----:B------:R-:W-:Y:S02]  /*1180*/  UISETP.NE.AND UP2, UPT, UR8, 0x1, UPT ;  /* 0x000000010800788c */ /* 0x000fe4000bf45270 */
[----:B------:R-:W-:-:S04]  /*1190*/  UISETP.EQ.OR UP0, UPT, UR8, URZ, !UP0 ;  /* 0x000000ff0800728c */ /* 0x000fc8000c702670 */
[----:B------:R-:W-:Y:S02]  /*11a0*/  USEL UR7, URZ, 0x1, !UP0 ;  /* 0x00000001ff077887 */ /* 0x000fe4000c000000 */
[----:B------:R-:W-:-:S04]  /*11b0*/  UISETP.NE.AND UP0, UPT, UR4, URZ, UPT ;  /* 0x000000ff0400728c */ /* 0x000fc8000bf05270 */
[----:B------:R-:W-:-:S04]  /*11c0*/  USEL UR4, URZ, 0x2, UP0 ;  /* 0x00000002ff047887 */ /* 0x000fc80008000000 */
[----:B------:R-:W-:Y:S02]  /*11d0*/  USEL UR6, UR4, 0x2, UP2 ;  /* 0x0000000204067887 */ /* 0x000fe40009000000 */
[----:B------:R-:W-:Y:S02]  /*11e0*/  USEL UR4, URZ, 0x4, UP0 ;  /* 0x00000004ff047887 */ /* 0x000fe40008000000 */
[----:B------:R-:W-:-:S04]  /*11f0*/  UISETP.NE.AND UP2, UPT, UR8, 0x2, UPT ;  /* 0x000000020800788c */ /* 0x000fc8000bf45270 */
[----:B------:R-:W-:Y:S02]  /*1200*/  USEL UR5, UR4, 0x4, UP2 ;  /* 0x0000000404057887 */ /* 0x000fe40009000000 */
[----:B------:R-:W-:Y:S02]  /*1210*/  USEL UR4, URZ, 0x8, UP0 ;  /* 0x00000008ff047887 */ /* 0x000fe40008000000 */
[----:B------:R-:W-:Y:S02]  /*1220*/  UISETP.NE.AND UP0, UPT, UR8, 0x3, UPT ;  /* 0x000000030800788c */ /* 0x000fe4000bf05270 */
[----:B------:R-:W-:Y:S02]  /*1230*/  UIADD3 UR5, UPT, UPT, UR5, UR6, UR7 ;  /* 0x0000000605057290 */ /* 0x000fe4000fffe007 */
[----:B------:R-:W-:-:S04]  /*1240*/  USEL UR4, UR4, 0x8, UP0 ;  /* 0x0000000804047887 */ /* 0x000fc80008000000 */
[----:B------:R-:W-:-:S06]  /*1250*/  UIADD3 UR4, UPT, UPT, UR5, UR4, URZ ;  /* 0x0000000405047290 */ /* 0x000fcc000fffe0ff */
[----:B------:R-:W-:-:S07]  /*1260*/  IMAD.U32 R2, RZ, RZ, UR4 ;  /* 0x00000004ff027e24 */ /* 0x000fce000f8e00ff */
.L_x_18:
[----:B------:R-:W1:Y:S01]  /*1270*/  S2UR UR36, SR_CTAID.Z ;  /* 0x00000000002479c3 */ /* 0x000e620000002700 */
[----:B------:R-:W-:-:S09]  /*1280*/  UISETP.GE.AND UP0, UPT, UR19, 0x1, UPT ;  /* 0x000000011300788c */ /* 0x000fd2000bf06270 */
[----:B------:R-:W-:Y:S05]  /*1290*/  BRA.U !UP0, `(.L_x_19) ;  /* 0x0000000108d47547 */ /* 0x000fea000b800000 */
[----:B------:R-:W2:Y:S01]  /*12a0*/  LDCU.128 UR12, c[0x0][0xb10] ;  /* 0x00016200ff0c77ac */ /* 0x000ea20008000c00 */
[----:B------:R-:W3:Y:S01]  /*12b0*/  LDCU UR20, c[0x0][0xb0c] ;  /* 0x00016180ff1477ac */ /* 0x000ee20008000800 */
[----:B------:R-:W4:Y:S01]  /*12c0*/  LDCU UR6, c[0x0][0x370] ;  /* 0x00006e00ff0677ac */ /* 0x000f220008000800 */
[----:B------:R-:W1:Y:S01]  /*12d0*/  LDCU UR7, c[0x0][0x374] ;  /* 0x00006e80ff0777ac */ /* 0x000e620008000800 */
[----:B------:R-:W1:Y:S01]  /*12e0*/  LDCU UR21, c[0x0][0xb20] ;  /* 0x00016400ff1577ac */ /* 0x000e620008000800 */
[----:B--2---:R-:W-:Y:S02]  /*12f0*/  UIMAD.WIDE.U32 UR4, UR30, UR12, URZ ;  /* 0x0000000c1e0472a5 */ /* 0x004fe4000f8e00ff */
[----:B---3--:R-:W-:Y:S01]  /*1300*/  UISETP.NE.AND UP0, UPT, UR20, 0x1, UPT ;  /* 0x000000011400788c */ /* 0x008fe2000bf05270 */
[----:B------:R-:W2:Y:S01]  /*1310*/  LDCU.64 UR8, c[0x0][0xb28] ;  /* 0x00016500ff0877ac */ /* 0x000ea20008000a00 */
[----:B----4-:R-:W-:-:S03]  /*1320*/  UIMAD.WIDE.U32 UR10, UR6, UR12, URZ ;  /* 0x0000000c060a72a5 */ /* 0x010fc6000f8e00ff */
[----:B------:R-:W-:Y:S01]  /*1330*/  UMOV UR4, UR5 ;  /* 0x0000000500047c82 */ /* 0x000fe20008000000 */
[----:B------:R-:W-:Y:S02]  /*1340*/  UISETP.NE.AND UP2, UPT, UR19, 0x1, UPT ;  /* 0x000000011300788c */ /* 0x000fe4000bf45270 */
[----:B------:R-:W-:Y:S01]  /*1350*/  USHF.R.U32.HI UR4, URZ, UR13, UR4 ;  /* 0x0000000dff047299 */ /* 0x000fe20008011604 */
[----:B------:R-:W-:Y:S01]  /*1360*/  UMOV UR10, UR11 ;  /* 0x0000000b000a7c82 */ /* 0x000fe20008000000 */
[----:B------:R-:W-:Y:S02]  /*1370*/  UIMAD.WIDE.U32 UR16, UR31, UR15, URZ ;  /* 0x0000000f1f1072a5 */ /* 0x000fe4000f8e00ff */
[----:B------:R-:W-:Y:S02]  /*1380*/  USEL UR5, UR30, UR4, !UP0 ;  /* 0x000000041e057287 */ /* 0x000fe4000c000000 */
[----:B------:R-:W-:Y:S02]  /*1390*/  @UP0 USHF.R.U32.HI UR6, URZ, UR13, UR10 ;  /* 0x0000000dff060299 */ /* 0x000fe4000801160a */
[----:B------:R-:W-:-:S02]  /*13a0*/  UISETP.NE.AND UP0, UPT, UR14, 0x1, UPT ;  /* 0x000000010e00788c */ /* 0x000fc4000bf05270 */
[----:B-1----:R-:W-:Y:S02]  /*13b0*/  UIMAD.WIDE.U32 UR10, UR7, UR15, URZ ;  /* 0x0000000f070a72a5 */ /* 0x002fe4000f8e00ff */
[----:B--2---:R-:W-:Y:S01]  /*13c0*/  UIMAD.WIDE.U32 UR12, UR6, UR8, URZ ;  /* 0x00000008060c72a5 */ /* 0x004fe2000f8e00ff */
[----:B------:R-:W-:Y:S02]  /*13d0*/  UMOV UR4, UR17 ;  /* 0x0000001100047c82 */ /* 0x000fe40008000000 */
[----:B------:R-:W-:Y:S02]  /*13e0*/  USHF.R.U32.HI UR4, URZ, UR21, UR4 ;  /* 0x00000015ff047299 */ /* 0x000fe40008011604 */
[----:B------:R-:W-:Y:S02]  /*13f0*/  UMOV UR10, UR11 ;  /* 0x0000000b000a7c82 */ /* 0x000fe40008000000 */
[----:B------:R-:W-:Y:S01]  /*1400*/  UMOV UR12, UR13 ;  /* 0x0000000d000c7c82 */ /* 0x000fe20008000000 */
[----:B------:R-:W-:-:S02]  /*1410*/  @UP0 USHF.R.U32.HI UR7, URZ, UR21, UR10 ;  /* 0x00000015ff070299 */ /* 0x000fc4000801160a */
[----:B------:R-:W-:Y:S02]  /*1420*/  USEL UR4, UR31, UR4, !UP0 ;  /* 0x000000041f047287 */ /* 0x000fe4000c000000 */
[----:B------:R-:W-:Y:S02]  /*1430*/  UIMAD.WIDE.U32 UR10, UR7, UR8, URZ ;  /* 0x00000008070a72a5 */ /* 0x000fe4000f8e00ff */
[----:B------:R-:W-:Y:S02]  /*1440*/  @UP2 USHF.R.U32.HI UR6, URZ, UR9, UR12 ;  /* 0x00000009ff062299 */ /* 0x000fe4000801160c */
[----:B------:R-:W-:-:S03]  /*1450*/  UIMAD.WIDE.U32 UR12, UR4, UR8, URZ ;  /* 0x00000008040c72a5 */ /* 0x000fc6000f8e00ff */
[----:B------:R-:W-:Y:S02]  /*1460*/  UMOV UR10, UR11 ;  /* 0x0000000b000a7c82 */ /* 0x000fe40008000000 */
[----:B------:R-:W-:Y:S02]  /*1470*/  @UP2 USHF.R.U32.HI UR7, URZ, UR9, UR10 ;  /* 0x00000009ff072299 */ /* 0x000fe4000801160a */
[----:B------:R-:W-:Y:S02]  /*1480*/  UIMAD UR10, UR6, UR19, URZ ;  /* 0x00000013060a72a4 */ /* 0x000fe4000f8e02ff */
[----:B------:R-:W-:-:S04]  /*1490*/  UIMAD UR7, UR7, UR19, URZ ;  /* 0x00000013070772a4 */ /* 0x000fc8000f8e02ff */
[----:B------:R-:W-:-:S03]  /*14a0*/  UISETP.GE.AND UP0, UPT, UR4, UR7, UPT ;  /* 0x000000070400728c */ /* 0x000fc6000bf06270 */
[----:B------:R-:W-:Y:S01]  /*14b0*/  UMOV UR7, UR13 ;  /* 0x0000000d00077c82 */ /* 0x000fe20008000000 */
[----:B------:R-:W-:Y:S02]  /*14c0*/  UISETP.GE.OR UP0, UPT, UR5, UR10, UP0 ;  /* 0x0000000a0500728c */ /* 0x000fe40008706670 */
[----:B------:R-:W-:Y:S02]  /*14d0*/  UIMAD.WIDE.U32 UR10, UR5, UR8, URZ ;  /* 0x00000008050a72a5 */ /* 0x000fe4000f8e00ff */
[----:B------:R-:W-:Y:S02]  /*14e0*/  USHF.R.U32.HI UR7, URZ, UR9, UR7 ;  /* 0x00000009ff077299 */ /* 0x000fe40008011607 */
[----:B------:R-:W-:Y:S02]  /*14f0*/  UIADD3 UR10, UPT, UPT, -UR4, URZ, URZ ;  /* 0x000000ff040a7290 */ /* 0x000fe4000fffe1ff */
[----:B------:R-:W-:Y:S02]  /*1500*/  USEL UR7, UR4, UR7, !UP2 ;  /* 0x0000000704077287 */ /* 0x000fe4000d000000 */
[----:B------:R-:W-:Y:S01]  /*1510*/  UIMAD UR10, UR14, UR10, UR31 ;  /* 0x0000000a0e0a72a4 */ /* 0x000fe2000f8e021f */
[----:B------:R-:W-:Y:S01]  /*1520*/  @!UP0 UMOV UR8, UR11 ;  /* 0x0000000b00088c82 */ /* 0x000fe20008000000 */
[----:B------:R-:W-:-:S02]  /*1530*/  UIADD3 UR11, UPT, UPT, -UR5, URZ, URZ ;  /* 0x000000ff050b7290 */ /* 0x000fc4000fffe1ff */
[----:B------:R-:W-:Y:S02]  /*1540*/  @!UP0 USHF.R.U32.HI UR8, URZ, UR9, UR8 ;  /* 0x00000009ff088299 */ /* 0x000fe40008011608 */
[----:B------:R-:W-:Y:S02]  /*1550*/  UIADD3 UR9, UPT, UPT, -UR7, URZ, URZ ;  /* 0x000000ff07097290 */ /* 0x000fe4000fffe1ff */
[----:B------:R-:W-:Y:S02]  /*1560*/  @!UP0 USEL UR8, UR5, UR8, !UP2 ;  /* 0x0000000805088287 */ /* 0x000fe4000d000000 */
[----:B------:R-:W-:Y:S02]  /*1570*/  UIMAD UR9, UR19, UR9, UR4 ;  /* 0x00000009130972a4 */ /* 0x000fe4000f8e0204 */
[----:B------:R-:W-:Y:S02]  /*1580*/  @!UP0 UIADD3 UR7, UPT, UPT, UR7, -UR8, URZ ;  /* 0x8000000807078290 */ /* 0x000fe4000fffe0ff */
[----:B------:R-:W-:-:S02]  /*1590*/  @!UP0 UIMAD UR6, UR9, UR6, UR8 ;  /* 0x00000006090682a4 */ /* 0x000fc4000f8e0208 */
[----:B------:R-:W-:Y:S02]  /*15a0*/  @!UP0 UIMAD UR4, UR7, UR19, UR5 ;  /* 0x00000013070482a4 */ /* 0x000fe4000f8e0205 */
[----:B------:R-:W-:Y:S02]  /*15b0*/  UIMAD UR30, UR20, UR11, UR30 ;  /* 0x0000000b141e72a4 */ /* 0x000fe4000f8e021e */
[----:B------:R-:W-:Y:S01]  /*15c0*/  UIMAD UR31, UR4, UR14, UR10 ;  /* 0x0000000e041f72a4 */ /* 0x000fe2000f8e020a */
[----:B------:R-:W-:Y:S02]  /*15d0*/  @!UP0 UMOV UR5, UR6 ;  /* 0x0000000600058c82 */ /* 0x000fe40008000000 */
[----:B------:R-:W-:-:S12]  /*15e0*/  UIMAD UR30, UR5, UR20, UR30 ;  /* 0x00000014051e72a4 */ /* 0x000fd8000f8e021e */
.L_x_19:
[----:B------:R-:W-:-:S09]  /*15f0*/  UISETP.NE.AND UP0, UPT, UR22, 0x1, UPT ;  /* 0x000000011600788c */ /* 0x000fd2000bf05270 */
[----:B------:R-:W-:Y:S05]  /*1600*/  BRA.U UP0, `(.L_x_20) ;  /* 0x0000000100407547 */ /* 0x000fea000b800000 */
[----:B------:R-:W2:Y:S01]  /*1610*/  LDCU.128 UR8, c[0x0][0xb10] ;  /* 0x00016200ff0877ac */ /* 0x000ea20008000c00 */
[----:B------:R-:W3:Y:S01]  /*1620*/  LDCU UR12, c[0x0][0xb0c] ;  /* 0x00016180ff0c77ac */ /* 0x000ee20008000800 */
[----:B------:R-:W4:Y:S01]  /*1630*/  LDCU UR13, c[0x0][0xb20] ;  /* 0x00016400ff0d77ac */ /* 0x000f220008000800 */
[----:B--2---:R-:W-:Y:S02]  /*1640*/  UIMAD.WIDE.U32 UR4, UR30, UR8, URZ ;  /* 0x000000081e0472a5 */ /* 0x004fe4000f8e00ff */
[----:B------:R-:W-:Y:S02]  /*1650*/  UIMAD.WIDE.U32 UR6, UR31, UR11, URZ ;  /* 0x0000000b1f0672a5 */ /* 0x000fe4000f8e00ff */
[----:B---3--:R-:W-:Y:S02]  /*1660*/  UISETP.NE.AND UP0, UPT, UR12, 0x1, UPT ;  /* 0x000000010c00788c */ /* 0x008fe4000bf05270 */
[----:B------:R-:W-:-:S03]  /*1670*/  USHF.R.U32.HI UR5, URZ, UR9, UR5 ;  /* 0x00000009ff057299 */ /* 0x000fc60008011605 */
[----:B------:R-:W-:Y:S01]  /*1680*/  UMOV UR4, UR7 ;  /* 0x0000000700047c82 */ /* 0x000fe20008000000 */
[----:B------:R-:W-:Y:S02]  /*1690*/  USEL UR5, UR30, UR5, !UP0 ;  /* 0x000000051e057287 */ /* 0x000fe4000c000000 */
[----:B------:R-:W-:Y:S02]  /*16a0*/  UISETP.NE.AND UP0, UPT, UR10, 0x1, UPT ;  /* 0x000000010a00788c */ /* 0x000fe4000bf05270 */
[----:B----4-:R-:W-:-:S04]  /*16b0*/  USHF.R.U32.HI UR4, URZ, UR13, UR4 ;  /* 0x0000000dff047299 */ /* 0x010fc80008011604 */
[----:B------:R-:W-:-:S04]  /*16c0*/  USEL UR4, UR31, UR4, !UP0 ;  /* 0x000000041f047287 */ /* 0x000fc8000c000000 */
[----:B------:R-:W-:Y:S02]  /*16d0*/  UIADD3 UR6, UPT, UPT, UR5, -UR4, URZ ;  /* 0x8000000405067290 */ /* 0x000fe4000fffe0ff */
[----:B------:R-:W-:Y:S02]  /*16e0*/  UIADD3 UR4, UPT, UPT, -UR5, UR4, URZ ;  /* 0x0000000405047290 */ /* 0x000fe4000fffe1ff */
[----:B------:R-:W-:Y:S02]  /*16f0*/  UIMAD UR31, UR6, UR10, UR31 ;  /* 0x0000000a061f72a4 */ /* 0x000fe4000f8e021f */
[----:B------:R-:W-:-:S12]  /*1700*/  UIMAD UR30, UR4, UR12, UR30 ;  /* 0x0000000c041e72a4 */ /* 0x000fd8000f8e021e */
.L_x_20:
[----:B------:R-:W-:Y:S01]  /*1710*/  UISETP.NE.AND UP0, UPT, UR18, 0x2, UPT ;  /* 0x000000021200788c */ /* 0x000fe2000bf05270 */
[----:B------:R-:W-:Y:S09]  /*1720*/  BRA.U !UP6, `(.L_x_21) ;  /* 0x000000010e0c7547 */ /* 0x000ff2000b800000 */
[----:B------:R-:W-:Y:S01]  /*1730*/  UCGABAR_WAIT ;  /* 0x0000000000007dc7 */ /* 0x000fe20008000000 */
[----:B------:R-:W-:Y:S01]  /*1740*/  CCTL.IVALL ;  /* 0x00000000ff00798f */ /* 0x000fe20002000000 */
[----:B------:R-:W-:Y:S05]  /*1750*/  BRA `(.L_x_22) ;  /* 0x0000000000047947 */ /* 0x000fea0003800000 */
.L_x_21:
[----:B------:R-:W-:Y:S06]  /*1760*/  BAR.SYNC.DEFER_BLOCKING 0x0 ;  /* 0x0000000000007b1d */ /* 0x000fec0000010000 */
.L_x_22:
[----:B------:R-:W-:Y:S05]  /*1770*/  BRA.U UP0, `(.L_x_23) ;  /* 0x00000015007c7547 */ /* 0x000fea000b800000 */
[----:B------:R-:W2:Y:S01]  /*1780*/  LDCU UR6, c[0x0][0x38c] ;  /* 0x00007180ff0677ac */ /* 0x000ea20008000800 */
[----:B------:R-:W3:Y:S01]  /*1790*/  S2UR UR8, SR_CgaCtaId ;  /* 0x00000000000879c3 */ /* 0x000ee20000008800 */
[----:B------:R-:W-:Y:S01]  /*17a0*/  PLOP3.LUT P1, PT, PT, PT, UP3, 0x80, 0x8 ;  /* 0x000000000008781c */ /* 0x000fe20003f2f038 */
[----:B------:R-:W-:Y:S01]  /*17b0*/  IMAD.MOV.U32 R12, RZ, RZ, 0x1 ;  /* 0x00000001ff0c7424 */ /* 0x000fe200078e00ff */
[----:B------:R-:W-:Y:S01]  /*17c0*/  UMOV UR7, 0x400 ;  /* 0x0000040000077882 */ /* 0x000fe20000000000 */
[----:B------:R-:W-:Y:S01]  /*17d0*/  UISETP.NE.AND UP1, UPT, UR18, URZ, UPT ;  /* 0x000000ff1200728c */ /* 0x000fe2000bf25270 */
[----:B------:R-:W-:Y:S01]  /*17e0*/  ISETP.EQ.OR P2, PT, R0, RZ, P3 ;  /* 0x000000ff0000720c */ /* 0x000fe20001f42670 */
[----:B------:R-:W-:Y:S01]  /*17f0*/  USEL UR24, URZ, 0x1, UP4 ;  /* 0x00000001ff187887 */ /* 0x000fe2000a000000 */
[----:B------:R-:W-:Y:S02]  /*1800*/  PLOP3.LUT P1, PT, P1, PT, PT, 0x8, 0x80 ;  /* 0x000000000080781c */ /* 0x000fe40000f2e170 */
[----:B------:R-:W-:Y:S01]  /*1810*/  CS2R R10, SRZ ;  /* 0x00000000000a7805 */ /* 0x000fe2000001ff00 */
[----:B------:R-:W-:Y:S01]  /*1820*/  IMAD.MOV.U32 R9, RZ, RZ, RZ ;  /* 0x000000ffff097224 */ /* 0x000fe200078e00ff */
[----:B------:R-:W4:Y:S01]  /*1830*/  LDCU UR40, c[0x0][0x370] ;  /* 0x00006e00ff2877ac */ /* 0x000f220008000800 */
[----:B------:R-:W-:Y:S01]  /*1840*/  IMAD.MOV.U32 R8, RZ, RZ, 0x1 ;  /* 0x00000001ff087424 */ /* 0x000fe200078e00ff */
[----:B------:R-:W1:Y:S01]  /*1850*/  LDCU.64 UR26, c[0x0][0x348] ;  /* 0x00006900ff1a77ac */ /* 0x000e620008000a00 */
[----:B--2---:R-:W-:-:S02]  /*1860*/  UIADD3 UR5, UPT, UPT, UR6, 0x1f, URZ ;  /* 0x0000001f06057890 */ /* 0x004fc4000fffe0ff */
[----:B------:R-:W-:Y:S02]  /*1870*/  USHF.R.U32.HI UR45, URZ, 0x5, UR28 ;  /* 0x00000005ff2d7899 */ /* 0x000fe4000801161c */
[----:B------:R-:W-:Y:S02]  /*1880*/  USHF.R.S32.HI UR4, URZ, 0x1f, UR5 ;  /* 0x0000001fff047899 */ /* 0x000fe40008011405 */
[----:B---3--:R-:W-:Y:S02]  /*1890*/  ULEA UR7, UR8, UR7, 0x18 ;  /* 0x0000000708077291 */ /* 0x008fe4000f8ec0ff */
[----:B------:R-:W-:Y:S02]  /*18a0*/  ULEA.HI UR4, UR4, UR5, URZ, 0x5 ;  /* 0x0000000504047291 */ /* 0x000fe4000f8f28ff */
[----:B------:R-:W-:Y:S02]  /*18b0*/  UIADD3 UR5, UPT, UPT, UR6, -0x1, URZ ;  /* 0xffffffff06057890 */ /* 0x000fe4000fffe0ff */
[----:B------:R-:W-:-:S02]  /*18c0*/  USHF.R.S32.HI UR43, URZ, 0x5, UR4 ;  /* 0x00000005ff2b7899 */ /* 0x000fc40008011404 */
[----:B------:R-:W-:Y:S02]  /*18d0*/  UISETP.GE.U32.AND UP2, UPT, UR5, -0x3f, UPT ;  /* 0xffffffc10500788c */ /* 0x000fe4000bf46070 */
[----:B------:R-:W-:Y:S02]  /*18e0*/  UISETP.LT.U32.AND UP0, UPT, UR43, 0x9, UPT ;  /* 0x000000092b00788c */ /* 0x000fe4000bf01070 */
[----:B------:R-:W-:Y:S02]  /*18f0*/  ULEA UR29, UR28, UR7, 0x1 ;  /* 0x000000071c1d7291 */ /* 0x000fe4000f8e08ff */
[----:B------:R-:W-:Y:S02]  /*1900*/  USEL UR41, UR43, 0x9, UP0 ;  /* 0x000000092b297887 */ /* 0x000fe40008000000 */
[----:B------:R-:W-:Y:S02]  /*1910*/  UIADD3 UR46, UPT, UPT, UR6, 0x3e, URZ ;  /* 0x0000003e062e7890 */ /* 0x000fe4000fffe0ff */
[----:B------:R-:W-:-:S02]  /*1920*/  UIADD3 UR21, UPT, UPT, UR41, -0x1, URZ ;  /* 0xffffffff29157890 */ /* 0x000fc4000fffe0ff */
[----:B------:R-:W-:Y:S01]  /*1930*/  @UP2 UIADD3 UR21, UPT, UPT, UR41, URZ, URZ ;  /* 0x000000ff29152290 */ /* 0x000fe2000fffe0ff */
[----:B------:R-:W2:Y:S01]  /*1940*/  LDCU UR39, c[0x0][0x374] ;  /* 0x00006e80ff2777ac */ /* 0x000ea20008000800 */
[----:B------:R-:W-:Y:S02]  /*1950*/  USEL UR24, UR24, 0x2, UP1 ;  /* 0x0000000218187887 */ /* 0x000fe40008800000 */
[----:B------:R-:W-:Y:S02]  /*1960*/  UIADD3 UR29, UPT, UPT, UR29, 0x11800, URZ ;  /* 0x000118001d1d7890 */ /* 0x000fe4000fffe0ff */
[----:B------:R-:W-:Y:S02]  /*1970*/  UIADD3 UR44, UPT, UPT, UR43, -UR41, URZ ;  /* 0x800000292b2c7290 */ /* 0x000fe4000fffe0ff */
[----:B------:R-:W-:Y:S01]  /*1980*/  UIADD3 UR21, UPT, UPT, UR21, 0x1, URZ ;  /* 0x0000000115157890 */ /* 0x000fe2000fffe0ff */
[----:B-1--4-:R-:W-:-:S11]  /*1990*/  UMOV UR5, URZ ;  /* 0x000000ff00057c82 */ /* 0x012fd60008000000 */
.L_x_43:
[----:B-1----:R-:W1:Y:S02]  /*19a0*/  S2UR UR4, SR_CgaCtaId ;  /* 0x00000000000479c3 */ /* 0x002e640000008800 */
[----:B-1----:R-:W-:-:S09]  /*19b0*/  UISETP.NE.AND UP0, UPT, UR4, URZ, UPT ;  /* 0x000000ff0400728c */ /* 0x002fd2000bf05270 */
[----:B------:R-:W-:Y:S05]  /*19c0*/  BRA.U UP0, `(.L_x_24) ;  /* 0x0000000100287547 */ /* 0x000fea000b800000 */
[----:B------:R-:W-:Y:S02]  /*19d0*/  LEA R0, R9, UR7, 0x3 ;  /* 0x0000000709007c11 */ /* 0x000fe4000f8e18ff */
[----:B------:R-:W-:-:S04]  /*19e0*/  SHF.L.U32 R3, R8, 0x1f, RZ ;  /* 0x0000001f08037819 */ /* 0x000fc800000006ff */
[----:B------:R-:W1:Y:S02]  /*19f0*/  SYNCS.PHASECHK.TRANS64.TRYWAIT P0, [R0+URZ+0x150], R3 ;  /* 0x00015003000075a7 */ /* 0x000e6400080011ff */
[----:B-1----:R-:W-:Y:S05]  /*1a00*/  @!P0 BRA `(.L_x_25) ;  /* 0x0000007c00ec8947 */ /* 0x002fea0003800000 */
.L_x_144:
[----:B------:R3:W-:Y:S01]  /*1a10*/  SYNCS.ARRIVE.TRANS64.A1T0 RZ, [R0+URZ+0x140], RZ ;  /* 0x000140ff00ff79a7 */ /* 0x0007e200081000ff */
[----:B------:R-:W-:-:S05]  /*1a20*/  VIADD R9, R9, 0x1 ;  /* 0x0000000109097836 */ /* 0x000fca0000000000 */
[----:B------:R-:W-:-:S04]  /*1a30*/  ISETP.NE.AND P0, PT, R9, 0x2, PT ;  /* 0x000000020900780c */ /* 0x000fc80003f05270 */
[----:B-1----:R-:W-:Y:S02]  /*1a40*/  SEL R3, RZ, 0x1, P0 ;  /* 0x00000001ff037807 */ /* 0x002fe40000000000 */
[----:B------:R-:W-:Y:S02]  /*1a50*/  SEL R9, R9, RZ, P0 ;  /* 0x000000ff09097207 */ /* 0x000fe40000000000 */
[----:B------:R-:W-:-:S07]  /*1a60*/  LOP3.LUT R8, R8, R3, RZ, 0x3c, !PT ;  /* 0x0000000308087212 */ /* 0x000fce00078e3cff */
.L_x_24:
[----:B------:R-:W-:Y:S01]  /*1a70*/  ULEA UR4, UR5, UR7, 0x3 ;  /* 0x0000000705047291 */ /* 0x000fe2000f8e18ff */
[----:B---3--:R-:W-:Y:S01]  /*1a80*/  SHF.L.U32 R0, R12, 0x1f, RZ ;  /* 0x0000001f0c007819 */ /* 0x008fe200000006ff */
[----:B------:R-:W-:Y:S02]  /*1a90*/  UISETP.GE.U32.AND UP0, UPT, UR46, 0x3f, UPT ;  /* 0x0000003f2e00788c */ /* 0x000fe4000bf06070 */
[----:B------:R-:W-:Y:S02]  /*1aa0*/  USHF.L.U32 UR35, UR30, 0x6, URZ ;  /* 0x000000061e237899 */ /* 0x000fe400080006ff */
[----:B------:R-:W-:Y:S01]  /*1ab0*/  ULEA UR19, UR31, UR45, 0x8 ;  /* 0x0000002d1f137291 */ /* 0x000fe2000f8e40ff */
[----:B------:R-:W-:Y:S02]  /*1ac0*/  UMOV UR13, URZ ;  /* 0x000000ff000d7c82 */ /* 0x000fe40008000000 */
[----:B------:R1:W3:Y:S02]  /*1ad0*/  SYNCS.PHASECHK.TRANS64.TRYWAIT P0, [UR4+0x48], R0 ;  /* 0x00004800ff0075a7 */ /* 0x0002e40008001104 */
[----:B------:R-:W-:Y:S07]  /*1ae0*/  BRA.U !UP0, `(.L_x_26) ;  /* 0x0000000108c07547 */ /* 0x000fee000b800000 */
[----:B------:R-:W-:Y:S01]  /*1af0*/  UMOV UR6, URZ ;  /* 0x000000ff00067c82 */ /* 0x000fe20008000000 */
[----:B------:R-:W-:-:S05]  /*1b00*/  UMOV UR4, UR5 ;  /* 0x0000000500047c82 */ /* 0x000fca0008000000 */
.L_x_32:
[----:B------:R-:W-:Y:S01]  /*1b10*/  ULEA UR33, UR4, UR7, 0x3 ;  /* 0x0000000704217291 */ /* 0x000fe2000f8e18ff */
[----:B---3--:R-:W-:Y:S01]  /*1b20*/  @!P3 MOV R2, 0x5000 ;  /* 0x000050000002b802 */ /* 0x008fe20000000f00 */
[----:B-1-34-:R-:W-:Y:S10]  /*1b30*/  @P0 BRA `(.L_x_27) ;  /* 0x00000000000c0947 */ /* 0x01aff40003800000 */
[----:B------:R-:W-:-:S04]  /*1b40*/  SHF.L.U32 R3, R12, 0x1f, RZ ;  /* 0x0000001f0c037819 */ /* 0x000fc800000006ff */
[----:B------:R-:W3:Y:S02]  /*1b50*/  SYNCS.PHASECHK.TRANS64.TRYWAIT P0, [UR33+0x48], R3 ;  /* 0x00004803ff0075a7 */ /* 0x000ee40008001121 */
[----:B---3--:R-:W-:Y:S05]  /*1b60*/  @!P0 BRA `(.L_x_28) ;  /* 0x0000007c00a88947 */ /* 0x008fea0003800000 */
.L_x_27:
[----:B------:R3:W-:Y:S01]  /*1b70*/  @!P3 SYNCS.ARRIVE.TRANS64 RZ, [UR33], R2 ;  /* 0x00000002ffffb9a7 */ /* 0x0007e20008000021 */
[----:B------:R-:W-:-:S04]  /*1b80*/  ULOP3.LUT UR5, UR24, 0x2, URZ, 0xfc, !UPT ;  /* 0x0000000218057892 */ /* 0x000fc8000f8efcff */
[----:B------:R-:W-:-:S09]  /*1b90*/  UISETP.NE.AND UP0, UPT, UR5, 0x2, UPT ;  /* 0x000000020500788c */ /* 0x000fd2000bf05270 */
[----:B------:R-:W-:Y:S05]  /*1ba0*/  BRA.U UP0, `(.L_x_29) ;  /* 0x0000000100047547 */ /* 0x000fea000b800000 */
[----:B--2---:R-:W-:Y:S05]  /*1bb0*/  BPT.TRAP 0x1 ;  /* 0x000000040000795c */ /* 0x004fea0000300000 */
.L_x_29:
[----:B------:R-:W-:Y:S04]  /*1bc0*/  BSSY.RECONVERGENT B0, `(.L_x_30) ;  /* 0x0000003000007945 */ /* 0x000fe80003800200 */
[----:B------:R-:W-:Y:S05]  /*1bd0*/  @P2 BRA `(.L_x_31) ;  /* 0x0000000000042947 */ /* 0x000fea0003800000 */
[----:B--2---:R-:W-:Y:S05]  /*1be0*/  BPT.TRAP 0x1 ;  /* 0x000000040000795c */ /* 0x004fea0000300000 */
.L_x_31:
[----:B--2---:R-:W-:Y:S05]  /*1bf0*/  BSYNC.RECONVERGENT B0 ;  /* 0x0000000000007941 */ /* 0x004fea0003800200 */
.L_x_30:
[----:B------:R-:W-:Y:S02]  /*1c00*/  UIADD3 UR5, UPT, UPT, UR4, 0x1, URZ ;  /* 0x0000000104057890 */ /* 0x000fe4000fffe0ff */
[----:B------:R-:W-:Y:S02]  /*1c10*/  ULEA UR32, UR4, UR7, 0xc ;  /* 0x0000000704207291 */ /* 0x000fe4000f8e60ff */
[----:B------:R-:W-:Y:S02]  /*1c20*/  UISETP.NE.AND UP0, UPT, UR5, 0x9, UPT ;  /* 0x000000090500788c */ /* 0x000fe4000bf05270 */
[----:B------:R-:W-:Y:S02]  /*1c30*/  USHF.L.U32 UR34, UR6, 0x5, URZ ;  /* 0x0000000506227899 */ /* 0x000fe400080006ff */
[----:B------:R-:W-:Y:S02]  /*1c40*/  USEL UR9, URZ, 0x1, UP0 ;  /* 0x00000001ff097887 */ /* 0x000fe40008000000 */
[----:B------:R-:W-:-:S02]  /*1c50*/  USEL UR5, UR5, URZ, UP0 ;  /* 0x000000ff05057287 */ /* 0x000fc40008000000 */
[----:B------:R-:W-:Y:S02]  /*1c60*/  ULEA UR4, UR4, UR28, 0xd ;  /* 0x0000001c04047291 */ /* 0x000fe4000f8e68ff */
[----:B------:R-:W-:Y:S01]  /*1c70*/  ULEA UR8, UR5, UR7, 0x3 ;  /* 0x0000000705087291 */ /* 0x000fe2000f8e18ff */
[----:B------:R-:W-:Y:S01]  /*1c80*/  LOP3.LUT R12, R12, UR9, RZ, 0x3c, !PT ;  /* 0x000000090c0c7c12 */ /* 0x000fe2000f8e3cff */
[----:B------:R-:W-:Y:S02]  /*1c90*/  UIADD3 UR6, UPT, UPT, UR6, 0x1, URZ ;  /* 0x0000000106067890 */ /* 0x000fe4000fffe0ff */
[----:B------:R-:W-:Y:S01]  /*1ca0*/  UIADD3 UR10, UP1, UPT, UR26, 0x80, URZ ;  /* 0x000000801a0a7890 */ /* 0x000fe2000ff3e0ff */
[----:B-1----:R-:W-:Y:S01]  /*1cb0*/  SHF.L.U32 R0, R12, 0x1f, RZ ;  /* 0x0000001f0c007819 */ /* 0x002fe200000006ff */
[----:B------:R-:W-:Y:S02]  /*1cc0*/  ULEA UR4, UR4, UR7, 0x1 ;  /* 0x0000000704047291 */ /* 0x000fe4000f8e08ff */
[----:B------:R-:W-:Y:S01]  /*1cd0*/  UIADD3.X UR11, UPT, UPT, URZ, UR27, URZ, UP1, !UPT ;  /* 0x0000001bff0b7290 */ /* 0x000fe20008ffe4ff */
[----:B------:R4:W1:Y:S01]  /*1ce0*/  SYNCS.PHASECHK.TRANS64.TRYWAIT P0, [UR8+0x48], R0 ;  /* 0x00004800ff0075a7 */ /* 0x0008620008001108 */
[----:B------:R-:W-:-:S02]  /*1cf0*/  UIADD3 UR8, UP0, UPT, UR26, 0x180, URZ ;  /* 0x000001801a087890 */ /* 0x000fc4000ff1e0ff */
[----:B------:R-:W-:Y:S02]  /*1d00*/  UIADD3 UR32, UPT, UPT, UR32, 0x8800, URZ ;  /* 0x0000880020207890 */ /* 0x000fe4000fffe0ff */
[----:B------:R-:W-:Y:S02]  /*1d10*/  UIADD3.X UR9, UPT, UPT, URZ, UR27, URZ, UP0, !UPT ;  /* 0x0000001bff097290 */ /* 0x000fe400087fe4ff */
[----:B------:R-:W-:Y:S02]  /*1d20*/  UISETP.NE.AND UP0, UPT, UR6, UR21, UPT ;  /* 0x000000150600728c */ /* 0x000fe4000bf05270 */
[----:B------:R-:W-:Y:S01]  /*1d30*/  UIADD3 UR16, UPT, UPT, UR4, 0x11800, URZ ;  /* 0x0001180004107890 */ /* 0x000fe2000fffe0ff */
[----:B------:R-:W-:Y:S01]  /*1d40*/  UMOV UR12, 0x0 ;  /* 0x00000000000c7882 */ /* 0x000fe20000000000 */
[----:B------:R-:W-:Y:S01]  /*1d50*/  UMOV UR13, 0x10000000 ;  /* 0x10000000000d7882 */ /* 0x000fe20000000000 */
[----:B------:R-:W-:Y:S01]  /*1d60*/  UMOV UR4, 0xf0000 ;  /* 0x000f000000047882 */ /* 0x000fe20000000000 */
[----:B------:R-:W-:Y:S01]  /*1d70*/  UMOV UR20, UR36 ;  /* 0x0000002400147c82 */ /* 0x000fe20008000000 */
[----:B------:R-:W-:Y:S01]  /*1d80*/  UMOV UR17, UR33 ;  /* 0x0000002100117c82 */ /* 0x000fe20008000000 */
[----:B------:R-:W-:Y:S01]  /*1d90*/  UMOV UR18, UR34 ;  /* 0x0000002200127c82 */ /* 0x000fe20008000000 */
[----:B------:R-:W-:Y:S02]  /*1da0*/  UTMALDG.3D [UR32], [UR10], desc[UR12] ;  /* 0x00000c200a0075b4 */ /* 0x000fe40008011000 */
[----:B------:R2:W-:Y:S02]  /*1db0*/  UTMALDG.3D.MULTICAST [UR16], [UR8], UR4, desc[UR12] ;  /* 0x00000c10080073b4 */ /* 0x0005e40008011804 */
[----:B--2---:R-:W-:Y:S01]  /*1dc0*/  UMOV UR13, UR21 ;  /* 0x00000015000d7c82 */ /* 0x004fe20008000000 */
[----:B------:R-:W-:Y:S01]  /*1dd0*/  UMOV UR4, UR5 ;  /* 0x0000000500047c82 */ /* 0x000fe20008000000 */
[----:B------:R-:W-:Y:S05]  /*1de0*/  BRA.U UP0, `(.L_x_32) ;  /* 0xfffffffd00487547 */ /* 0x000fea000b83ffff */
.L_x_26:
[----:B------:R-:W-:Y:S01]  /*1df0*/  ULEA UR4, UR5, UR7, 0x3 ;  /* 0x0000000705047291 */ /* 0x000fe2000f8e18ff */
[----:B-1--4-:R-:W-:Y:S01]  /*1e00*/  SHF.L.U32 R0, R12, 0x1f, RZ ;  /* 0x0000001f0c007819 */ /* 0x012fe200000006ff */
[----:B------:R-:W-:Y:S01]  /*1e10*/  @!P1 SYNCS.ARRIVE.TRANS64.A1T0 RZ, [UR7+0xd8], RZ ;  /* 0x0000d8ffffff99a7 */ /* 0x000fe20008100007 */
[----:B------:R-:W-:-:S06]  /*1e20*/  UISETP.GT.AND UP0, UPT, UR43, UR41, UPT ;  /* 0x000000292b00728c */ /* 0x000fcc000bf04270 */
[----:B---3--:R1:W3:Y:S03]  /*1e30*/  SYNCS.PHASECHK.TRANS64.TRYWAIT P0, [UR4+0x48], R0 ;  /* 0x00004800ff0075a7 */ /* 0x0082e60008001104 */
[----:B------:R-:W-:Y:S05]  /*1e40*/  BRA.U !UP0, `(.L_x_33) ;  /* 0x0000000108bc7547 */ /* 0x000fea000b800000 */
[----:B------:R-:W-:Y:S01]  /*1e50*/  UIADD3 UR25, UPT, UPT, UR44, UR13, URZ ;  /* 0x0000000d2c197290 */ /* 0x000fe2000fffe0ff */
[----:B------:R-:W-:-:S11]  /*1e60*/  UMOV UR4, UR5 ;  /* 0x0000000500047c82 */ /* 0x000fd60008000000 */
.L_x_39:
[----:B------:R-:W-:Y:S01]  /*1e70*/  ULEA UR9, UR4, UR7, 0x3 ;  /* 0x0000000704097291 */ /* 0x000fe2000f8e18ff */
[----:B---3--:R-:W-:Y:S01]  /*1e80*/  @!P3 MOV R2, 0x5000 ;  /* 0x000050000002b802 */ /* 0x008fe20000000f00 */
[----:B-1-3--:R-:W-:Y:S10]  /*1e90*/  @P0 BRA `(.L_x_34) ;  /* 0x00000000000c0947 */ /* 0x00aff40003800000 */
[----:B------:R-:W-:-:S04]  /*1ea0*/  SHF.L.U32 R3, R12, 0x1f, RZ ;  /* 0x0000001f0c037819 */ /* 0x000fc800000006ff */
[----:B------:R-:W3:Y:S02]  /*1eb0*/  SYNCS.PHASECHK.TRANS64.TRYWAIT P0, [UR9+0x48], R3 ;  /* 0x00004803ff0075a7 */ /* 0x000ee40008001109 */
[----:B---3--:R-:W-:Y:S05]  /*1ec0*/  @!P0 BRA `(.L_x_35) ;  /* 0x0000007800e88947 */ /* 0x008fea0003800000 */
.L_x_34:
[----:B------:R3:W-:Y:S01]  /*1ed0*/  @!P3 SYNCS.ARRIVE.TRANS64 RZ, [UR9], R2 ;  /* 0x00000002ffffb9a7 */ /* 0x0007e20008000009 */
[----:B------:R-:W-:-:S04]  /*1ee0*/  ULOP3.LUT UR5, UR24, 0x2, URZ, 0xfc, !UPT ;  /* 0x0000000218057892 */ /* 0x000fc8000f8efcff */
[----:B------:R-:W-:-:S09]  /*1ef0*/  UISETP.NE.AND UP0, UPT, UR5, 0x2, UPT ;  /* 0x000000020500788c */ /* 0x000fd2000bf05270 */
[----:B------:R-:W-:Y:S05]  /*1f00*/  BRA.U UP0, `(.L_x_36) ;  /* 0x0000000100047547 */ /* 0x000fea000b800000 */
[----:B--2---:R-:W-:Y:S05]  /*1f10*/  BPT.TRAP 0x1 ;  /* 0x000000040000795c */ /* 0x004fea0000300000 */
.L_x_36:
[----:B------:R-:W-:Y:S04]  /*1f20*/  BSSY.RECONVERGENT B0, `(.L_x_37) ;  /* 0x0000003000007945 */ /* 0x000fe80003800200 */
[----:B------:R-:W-:Y:S05]  /*1f30*/  @P2 BRA `(.L_x_38) ;  /* 0x0000000000042947 */ /* 0x000fea0003800000 */
[----:B--2---:R-:W-:Y:S05]  /*1f40*/  BPT.TRAP 0x1 ;  /* 0x000000040000795c */ /* 0x004fea0000300000 */
.L_x_38:
[----:B--2---:R-:W-:Y:S05]  /*1f50*/  BSYNC.RECONVERGENT B0 ;  /* 0x0000000000007941 */ /* 0x004fea0003800200 */
.L_x_37:
[----:B------:R-:W-:Y:S02]  /*1f60*/  UIADD3 UR5, UPT, UPT, UR4, 0x1, URZ ;  /* 0x0000000104057890 */ /* 0x000fe4000fffe0ff */
[----:B------:R-:W-:Y:S02]  /*1f70*/  UIADD3 UR14, UP1, UPT, UR26, 0x80, URZ ;  /* 0x000000801a0e7890 */ /* 0x000fe4000ff3e0ff */
[----:B------:R-:W-:Y:S02]  /*1f80*/  UISETP.NE.AND UP0, UPT, UR5, 0x9, UPT ;  /* 0x000000090500788c */ /* 0x000fe4000bf05270 */
[----:B------:R-:W-:Y:S02]  /*1f90*/  USHF.L.U32 UR10, UR13, 0x5, URZ ;  /* 0x000000050d0a7899 */ /* 0x000fe400080006ff */
[----:B------:R-:W-:Y:S02]  /*1fa0*/  USEL UR8, URZ, 0x1, UP0 ;  /* 0x00000001ff087887 */ /* 0x000fe40008000000 */
[----:B------:R-:W-:-:S02]  /*1fb0*/  USEL UR5, UR5, URZ, UP0 ;  /* 0x000000ff05057287 */ /* 0x000fc40008000000 */
[----:B------:R-:W-:Y:S02]  /*1fc0*/  UIADD3 UR22, UP0, UPT, UR26, 0x180, URZ ;  /* 0x000001801a167890 */ /* 0x000fe4000ff1e0ff */
[----:B------:R-:W-:Y:S01]  /*1fd0*/  LOP3.LUT R12, R12, UR8, RZ, 0x3c, !PT ;  /* 0x000000080c0c7c12 */ /* 0x000fe2000f8e3cff */
[----:B------:R-:W-:Y:S02]  /*1fe0*/  ULEA UR8, UR4, UR7, 0xc ;  /* 0x0000000704087291 */ /* 0x000fe4000f8e60ff */
[----:B------:R-:W-:Y:S01]  /*1ff0*/  ULEA UR6, UR5, UR7, 0x3 ;  /* 0x0000000705067291 */ /* 0x000fe2000f8e18ff */
[----:B-1----:R-:W-:Y:S01]  /*2000*/  SHF.L.U32 R0, R12, 0x1f, RZ ;  /* 0x0000001f0c007819 */ /* 0x002fe200000006ff */
[----:B------:R-:W-:Y:S02]  /*2010*/  UIADD3 UR8, UPT, UPT, UR8, 0x8800, URZ ;  /* 0x0000880008087890 */ /* 0x000fe4000fffe0ff */
[----:B------:R-:W-:Y:S02]  /*2020*/  UIADD3.X UR15, UPT, UPT, URZ, UR27, URZ, UP1, !UPT ;  /* 0x0000001bff0f7290 */ /* 0x000fe40008ffe4ff */
[----:B------:R-:W-:-:S02]  /*2030*/  ULEA UR16, UR4, UR29, 0xe ;  /* 0x0000001d04107291 */ /* 0x000fc4000f8e70ff */
[----:B------:R-:W-:Y:S01]  /*2040*/  UIADD3.X UR23, UPT, UPT, URZ, UR27, URZ, UP0, !UPT ;  /* 0x0000001bff177290 */ /* 0x000fe200087fe4ff */
[----:B------:R4:W1:Y:S01]  /*2050*/  SYNCS.PHASECHK.TRANS64.TRYWAIT P0, [UR6+0x48], R0 ;  /* 0x00004800ff0075a7 */ /* 0x0008620008001106 */
[----:B------:R-:W-:Y:S01]  /*2060*/  UMOV UR30, 0x0 ;  /* 0x00000000001e7882 */ /* 0x000fe20000000000 */
[----:B------:R-:W-:Y:S01]  /*2070*/  UMOV UR31, 0x10000000 ;  /* 0x10000000001f7882 */ /* 0x000fe20000000000 */
[----:B------:R-:W-:Y:S01]  /*2080*/  UMOV UR11, UR35 ;  /* 0x00000023000b7c82 */ /* 0x000fe20008000000 */
[----:B------:R-:W-:Y:S01]  /*2090*/  UMOV UR12, UR36 ;  /* 0x00000024000c7c82 */ /* 0x000fe20008000000 */
[----:B------:R-:W-:Y:S01]  /*20a0*/  UMOV UR6, 0xf0000 ;  /* 0x000f000000067882 */ /* 0x000fe20000000000 */
[----:B------:R-:W-:Y:S01]  /*20b0*/  UMOV UR20, UR36 ;  /* 0x0000002400147c82 */ /* 0x000fe20008000000 */
[----:B------:R-:W-:Y:S01]  /*20c0*/  UMOV UR17, UR9 ;  /* 0x0000000900117c82 */ /* 0x000fe20008000000 */
[----:B------:R-:W-:Y:S01]  /*20d0*/  UMOV UR18, UR10 ;  /* 0x0000000a00127c82 */ /* 0x000fe20008000000 */
[----:B------:R4:W-:Y:S01]  /*20e0*/  UTMALDG.3D [UR8], [UR14], desc[UR30] ;  /* 0x00001e080e0075b4 */ /* 0x0009e20008011000 */
[----:B------:R-:W-:Y:S01]  /*20f0*/  UIADD3 UR13, UPT, UPT, UR13, 0x1, URZ ;  /* 0x000000010d0d7890 */ /* 0x000fe2000fffe0ff */
[----:B------:R-:W-:-:S03]  /*2100*/  UMOV UR4, UR5 ;  /* 0x0000000500047c82 */ /* 0x000fc60008000000 */
[----:B------:R-:W-:Y:S01]  /*2110*/  UISETP.NE.AND UP0, UPT, UR13, UR25, UPT ;  /* 0x000000190d00728c */ /* 0x000fe2000bf05270 */
[----:B------:R4:W-:Y:S08]  /*2120*/  UTMALDG.3D.MULTICAST [UR16], [UR22], UR6, desc[UR30] ;  /* 0x00001e10160073b4 */ /* 0x0009f00008011806 */
[----:B----4-:R-:W-:Y:S05]  /*2130*/  BRA.U UP0, `(.L_x_39) ;  /* 0xfffffffd004c7547 */ /* 0x010fea000b83ffff */
.L_x_33:
[C---:B------:R-:W-:Y:S01]  /*2140*/  LEA R3, R11.reuse, UR7, 0x3 ;  /* 0x000000070b037c11 */ /* 0x040fe2000f8e18ff */
[----:B------:R-:W-:Y:S01]  /*2150*/  NOP ;  /* 0x0000000000007918 */ /* 0x000fe20000000000 */
[----:B-1----:R-:W-:Y:S02]  /*2160*/  SHF.L.U32 R0, R10, 0x1f, RZ ;  /* 0x0000001f0a007819 */ /* 0x002fe400000006ff */
[----:B------:R-:W-:Y:S02]  /*2170*/  LEA R5, R11, UR7, 0x4 ;  /* 0x000000070b057c11 */ /* 0x000fe4000f8e20ff */
[----:B---3--:R-:W1:Y:S02]  /*2180*/  SYNCS.PHASECHK.TRANS64.TRYWAIT P0, [R3+URZ+0xe0], R0 ;  /* 0x0000e000030075a7 */ /* 0x008e6400080011ff */
[----:B-1----:R-:W-:Y:S05]  /*2190*/  @!P0 BRA `(.L_x_40) ;  /* 0x00000078004c8947 */ /* 0x002fea0003800000 */
.L_x_147:
[----:B------:R-:W3:Y:S01]  /*21a0*/  LDS.128 R4, [R5+0x170] ;  /* 0x0001700005047984 */ /* 0x000ee20000000c00 */
[----:B------:R-:W-:Y:S01]  /*21b0*/  UISETP.GE.AND UP0, UPT, UR42, 0x1, UPT ;  /* 0x000000012a00788c */ /* 0x000fe2000bf06270 */
[----:B------:R-:W-:Y:S01]  /*21c0*/  @!PT LDS RZ, [RZ] ;  /* 0x00000000fffff984 */ /* 0x000fe20000000800 */
[----:B------:R-:W-:Y:S01]  /*21d0*/  @!PT LDS RZ, [RZ] ;  /* 0x00000000fffff984 */ /* 0x000fe20000000800 */
[----:B------:R-:W-:Y:S01]  /*21e0*/  @!PT LDS RZ, [RZ] ;  /* 0x00000000fffff984 */ /* 0x000fe20000000800 */
[----:B------:R-:W-:Y:S01]  /*21f0*/  @!PT LDS RZ, [RZ] ;  /* 0x00000000fffff984 */ /* 0x000fe20000000800 */
[----:B------:R4:W-:Y:S06]  /*2200*/  MEMBAR.ALL.CTA ;  /* 0x0000000000007992 */ /* 0x0009ec0000008000 */
[----:B----4-:R-:W4:Y:S01]  /*2210*/  FENCE.VIEW.ASYNC.S ;  /* 0x00000000000073c6 */ /* 0x010f220000000000 */
[----:B---3--:R-:W-:-:S13]  /*2220*/  LOP3.LUT P0, RZ, R6, 0x1, RZ, 0xc0, !PT ;  /* 0x0000000106ff7812 */ /* 0x008fda000780c0ff */
[----:B----4-:R-:W-:Y:S01]  /*2230*/  VOTEU.ANY UP1, P0 ;  /* 0x0000000000ff7886 */ /* 0x010fe20000020100 */
[----:B------:R-:W-:-:S13]  /*2240*/  PLOP3.LUT P0, PT, PT, PT, UP1, 0x80, 0x8 ;  /* 0x000000000008781c */ /* 0x000fda0003f0f018 */
[----:B-1----:R-:W-:Y:S02]  /*2250*/  @P0 LOP3.LUT R0, R5, 0xffff, RZ, 0xc0, !PT ;  /* 0x0000ffff05000812 */ /* 0x002fe400078ec0ff */
[----:B------:R-:W-:Y:S02]  /*2260*/  @P0 MOV R2, R4 ;  /* 0x0000000400020202 */ /* 0x000fe40000000f00 */
[----:B------:R-:W-:Y:S01]  /*2270*/  @P0 R2UR UR6, R0 ;  /* 0x00000000000602ca */ /* 0x000fe200000e0000 */
[----:B------:R-:W-:Y:S01]  /*2280*/  VIADD R0, R3, 0xf0 ;  /* 0x000000f003007836 */ /* 0x000fe20000000000 */
[----:B------:R-:W-:Y:S02]  /*2290*/  @P0 SHF.R.U32.HI R4, RZ, 0x10, R5 ;  /* 0x00000010ff040819 */ /* 0x000fe40000011605 */
[----:B------:R-:W-:Y:S02]  /*22a0*/  @P0 R2UR UR8, R2 ;  /* 0x00000000020802ca */ /* 0x000fe400000e0000 */
[----:B------:R-:W-:-:S02]  /*22b0*/  PRMT R0, RZ, 0x654, R0 ;  /* 0x00000654ff007816 */ /* 0x000fc40000000000 */
[----:B------:R-:W-:Y:S02]  /*22c0*/  @P0 R2UR UR4, R4 ;  /* 0x00000000040402ca */ /* 0x000fe400000e0000 */
[----:B------:R1:W-:Y:S03]  /*22d0*/  SYNCS.ARRIVE.TRANS64.RED.A1T0 RZ, [R0+URZ], RZ ;  /* 0x000000ff00ff79a7 */ /* 0x0003e600081004ff */
[----:B------:R-:W-:-:S04]  /*22e0*/  @UP1 UMOV UR37, UR6 ;  /* 0x0000000600251c82 */ /* 0x000fc80008000000 */
[----:B------:R-:W-:-:S04]  /*22f0*/  @UP1 UMOV UR38, UR8 ;  /* 0x0000000800261c82 */ /* 0x000fc80008000000 */
[----:B------:R-:W-:Y:S01]  /*2300*/  @UP1 UMOV UR36, UR4 ;  /* 0x0000000400241c82 */ /* 0x000fe20008000000 */
[----:B------:R-:W-:Y:S05]  /*2310*/  BRA.U !UP0, `(.L_x_41) ;  /* 0x0000000108d47547 */ /* 0x000fea000b800000 */
[----:B------:R-:W2:Y:S01]  /*2320*/  LDCU.128 UR12, c[0x0][0xb10] ;  /* 0x00016200ff0c77ac */ /* 0x000ea20008000c00 */
[----:B------:R-:W3:Y:S01]  /*2330*/  LDCU UR25, c[0x0][0xb20] ;  /* 0x00016400ff1977ac */ /* 0x000ee20008000800 */
[----:B------:R-:W4:Y:S01]  /*2340*/  LDCU UR20, c[0x0][0xb0c] ;  /* 0x00016180ff1477ac */ /* 0x000f220008000800 */
[----:B------:R-:W1:Y:S01]  /*2350*/  LDCU.64 UR10, c[0x0][0xb28] ;  /* 0x00016500ff0a77ac */ /* 0x000e620008000a00 */
[----:B------:R-:W-:Y:S02]  /*2360*/  UISETP.NE.AND UP3, UPT, UR42, 0x1, UPT ;  /* 0x000000012a00788c */ /* 0x000fe4000bf65270 */
[----:B--2---:R-:W-:Y:S02]  /*2370*/  UIMAD.WIDE.U32 UR16, UR39, UR15, URZ ;  /* 0x0000000f271072a5 */ /* 0x004fe4000f8e00ff */
[----:B------:R-:W-:Y:S02]  /*2380*/  UIMAD.WIDE.U32 UR8, UR40, UR12, URZ ;  /* 0x0000000c280872a5 */ /* 0x000fe4000f8e00ff */
[----:B------:R-:W-:-:S02]  /*2390*/  UISETP.NE.AND UP0, UPT, UR14, 0x1, UPT ;  /* 0x000000010e00788c */ /* 0x000fc4000bf05270 */
[----:B------:R-:W-:Y:S01]  /*23a0*/  UIMAD.WIDE.U32 UR22, UR37, UR15, URZ ;  /* 0x0000000f251672a5 */ /* 0x000fe2000f8e00ff */
[----:B------:R-:W-:Y:S02]  /*23b0*/  UMOV UR16, UR17 ;  /* 0x0000001100107c82 */ /* 0x000fe40008000000 */
[----:B------:R-:W-:Y:S01]  /*23c0*/  UMOV UR8, UR9 ;  /* 0x0000000900087c82 */ /* 0x000fe20008000000 */
[----:B---3--:R-:W-:Y:S02]  /*23d0*/  USHF.R.U32.HI UR16, URZ, UR25, UR16 ;  /* 0x00000019ff107299 */ /* 0x008fe40008011610 */
[----:B----4-:R-:W-:Y:S02]  /*23e0*/  UISETP.NE.AND UP2, UPT, UR20, 0x1, UPT ;  /* 0x000000011400788c */ /* 0x010fe4000bf45270 */
[----:B------:R-:W-:Y:S02]  /*23f0*/  USHF.R.U32.HI UR8, URZ, UR13, UR8 ;  /* 0x0000000dff087299 */ /* 0x000fe40008011608 */
[----:B------:R-:W-:-:S02]  /*2400*/  USEL UR6, UR39, UR16, !UP0 ;  /* 0x0000001027067287 */ /* 0x000fc4000c000000 */
[----:B------:R-:W-:Y:S02]  /*2410*/  USEL UR8, UR40, UR8, !UP2 ;  /* 0x0000000828087287 */ /* 0x000fe4000d000000 */
[----:B-1----:R-:W-:Y:S01]  /*2420*/  UIMAD.WIDE.U32 UR16, UR6, UR10, URZ ;  /* 0x0000000a061072a5 */ /* 0x002fe2000f8e00ff */
[----:B------:R-:W-:Y:S01]  /*2430*/  UMOV UR4, UR23 ;  /* 0x0000001700047c82 */ /* 0x000fe20008000000 */
[----:B------:R-:W-:Y:S02]  /*2440*/  UIMAD.WIDE.U32 UR18, UR38, UR12, URZ ;  /* 0x0000000c261272a5 */ /* 0x000fe4000f8e00ff */
[----:B------:R-:W-:-:S03]  /*2450*/  UIMAD.WIDE.U32 UR22, UR8, UR10, URZ ;  /* 0x0000000a081672a5 */ /* 0x000fc6000f8e00ff */
[----:B------:R-:W-:Y:S01]  /*2460*/  UMOV UR16, UR17 ;  /* 0x0000001100107c82 */ /* 0x000fe20008000000 */
[----:B------:R-:W-:Y:S02]  /*2470*/  USHF.R.U32.HI UR4, URZ, UR25, UR4 ;  /* 0x00000019ff047299 */ /* 0x000fe40008011604 */
[----:B------:R-:W-:Y:S01]  /*2480*/  @UP3 USHF.R.U32.HI UR6, URZ, UR11, UR16 ;  /* 0x0000000bff063299 */ /* 0x000fe20008011610 */
[----:B------:R-:W-:Y:S01]  /*2490*/  UMOV UR18, UR19 ;  /* 0x0000001300127c82 */ /* 0x000fe20008000000 */
[----:B------:R-:W-:Y:S01]  /*24a0*/  UMOV UR22, UR23 ;  /* 0x0000001700167c82 */ /* 0x000fe20008000000 */
[----:B------:R-:W-:Y:S02]  /*24b0*/  USHF.R.U32.HI UR13, URZ, UR13, UR18 ;  /* 0x0000000dff0d7299 */ /* 0x000fe40008011612 */
[----:B------:R-:W-:Y:S02]  /*24c0*/  USEL UR4, UR37, UR4, !UP0 ;  /* 0x0000000425047287 */ /* 0x000fe4000c000000 */
[----:B------:R-:W-:-:S02]  /*24d0*/  @UP3 USHF.R.U32.HI UR8, URZ, UR11, UR22 ;  /* 0x0000000bff083299 */ /* 0x000fc40008011616 */
[----:B------:R-:W-:Y:S02]  /*24e0*/  UIMAD UR9, UR42, UR6, URZ ;  /* 0x000000062a0972a4 */ /* 0x000fe4000f8e02ff */
[----:B------:R-:W-:Y:S02]  /*24f0*/  USEL UR6, UR38, UR13, !UP2 ;  /* 0x0000000d26067287 */ /* 0x000fe4000d000000 */
[----:B------:R-:W-:Y:S02]  /*2500*/  UIMAD UR12, UR42, UR8, URZ ;  /* 0x000000082a0c72a4 */ /* 0x000fe4000f8e02ff */
[----:B------:R-:W-:Y:S02]  /*2510*/  UISETP.GE.AND UP0, UPT, UR4, UR9, UPT ;  /* 0x000000090400728c */ /* 0x000fe4000bf06270 */
[----:B------:R-:W-:Y:S02]  /*2520*/  UIMAD.WIDE.U32 UR16, UR4, UR10, URZ ;  /* 0x0000000a041072a5 */ /* 0x000fe4000f8e00ff */
[----:B------:R-:W-:-:S02]  /*2530*/  UISETP.GE.OR UP0, UPT, UR6, UR12, UP0 ;  /* 0x0000000c0600728c */ /* 0x000fc40008706670 */
[----:B------:R-:W-:Y:S02]  /*2540*/  UIMAD.WIDE.U32 UR12, UR6, UR10, URZ ;  /* 0x0000000a060c72a5 */ /* 0x000fe4000f8e00ff */
[----:B------:R-:W-:Y:S01]  /*2550*/  UIADD3 UR15, UPT, UPT, -UR4, URZ, URZ ;  /* 0x000000ff040f7290 */ /* 0x000fe2000fffe1ff */
[----:B------:R-:W-:Y:S01]  /*2560*/  UMOV UR10, UR17 ;  /* 0x00000011000a7c82 */ /* 0x000fe20008000000 */
[----:B------:R-:W-:Y:S02]  /*2570*/  UIADD3 UR12, UPT, UPT, -UR6, URZ, URZ ;  /* 0x000000ff060c7290 */ /* 0x000fe4000fffe1ff */
[----:B------:R-:W-:-:S03]  /*2580*/  USHF.R.U32.HI UR10, URZ, UR11, UR10 ;  /* 0x0000000bff0a7299 */ /* 0x000fc6000801160a */
[----:B------:R-:W-:Y:S01]  /*2590*/  @!UP0 UMOV UR9, UR13 ;  /* 0x0000000d00098c82 */ /* 0x000fe20008000000 */
[----:B------:R-:W-:Y:S02]  /*25a0*/  UIMAD UR15, UR14, UR15, UR37 ;  /* 0x0000000f0e0f72a4 */ /* 0x000fe4000f8e0225 */
[----:B------:R-:W-:Y:S02]  /*25b0*/  USEL UR10, UR4, UR10, !UP3 ;  /* 0x0000000a040a7287 */ /* 0x000fe4000d800000 */
[----:B------:R-:W-:Y:S02]  /*25c0*/  @!UP0 USHF.R.U32.HI UR9, URZ, UR11, UR9 ;  /* 0x0000000bff098299 */ /* 0x000fe40008011609 */
[----:B------:R-:W-:Y:S02]  /*25d0*/  UIADD3 UR11, UPT, UPT, -UR10, URZ, URZ ;  /* 0x000000ff0a0b7290 */ /* 0x000fe4000fffe1ff */
[----:B------:R-:W-:Y:S02]  /*25e0*/  @!UP0 USEL UR9, UR6, UR9, !UP3 ;  /* 0x0000000906098287 */ /* 0x000fe4000d800000 */
[----:B------:R-:W-:-:S02]  /*25f0*/  UIMAD UR11, UR42, UR11, UR4 ;  /* 0x0000000b2a0b72a4 */ /* 0x000fc4000f8e0204 */
[----:B------:R-:W-:Y:S02]  /*2600*/  @!UP0 UIADD3 UR10, UPT, UPT, UR10, -UR9, URZ ;  /* 0x800000090a0a8290 */ /* 0x000fe4000fffe0ff */
[----:B------:R-:W-:Y:S02]  /*2610*/  @!UP0 UIMAD UR9, UR11, UR8, UR9 ;  /* 0x000000080b0982a4 */ /* 0x000fe4000f8e0209 */
[----:B------:R-:W-:Y:S02]  /*2620*/  @!UP0 UIMAD UR4, UR42, UR10, UR6 ;  /* 0x0000000a2a0482a4 */ /* 0x000fe4000f8e0206 */
[----:B------:R-:W-:Y:S02]  /*2630*/  UIMAD UR8, UR20, UR12, UR38 ;  /* 0x0000000c140872a4 */ /* 0x000fe4000f8e0226 */
[----:B------:R-:W-:Y:S01]  /*2640*/  UIMAD UR37, UR4, UR14, UR15 ;  /* 0x0000000e042572a4 */ /* 0x000fe2000f8e020f */
[----:B------:R-:W-:Y:S02]  /*2650*/  @!UP0 UMOV UR6, UR9 ;  /* 0x0000000900068c82 */ /* 0x000fe40008000000 */
[----:B------:R-:W-:-:S12]  /*2660*/  UIMAD UR38, UR6, UR20, UR8 ;  /* 0x00000014062672a4 */ /* 0x000fd8000f8e0208 */
.L_x_41:
[----:B------:R-:W3:Y:S02]  /*2670*/  LDCU UR4, c[0x0][0xb30] ;  /* 0x00016600ff0477ac */ /* 0x000ee40008000800 */
[----:B---3--:R-:W-:-:S09]  /*2680*/  UISETP.NE.AND UP0, UPT, UR4, 0x1, UPT ;  /* 0x000000010400788c */ /* 0x008fd2000bf05270 */
[----:B------:R-:W-:Y:S05]  /*2690*/  BRA.U UP0, `(.L_x_42) ;  /* 0x0000000100447547 */ /* 0x000fea000b800000 */
[----:B------:R-:W3:Y:S01]  /*26a0*/  LDCU.128 UR12, c[0x0][0xb10] ;  /* 0x00016200ff0c77ac */ /* 0x000ee20008000c00 */
[----:B------:R-:W4:Y:S01]  /*26b0*/  LDCU UR16, c[0x0][0xb0c] ;  /* 0x00016180ff1077ac */ /* 0x000f220008000800 */
[----:B------:R-:W1:Y:S01]  /*26c0*/  LDCU UR17, c[0x0][0xb20] ;  /* 0x00016400ff1177ac */ /* 0x000e620008000800 */
[----:B---3--:R-:W-:Y:S02]  /*26d0*/  UIMAD.WIDE.U32 UR10, UR38, UR12, URZ ;  /* 0x0000000c260a72a5 */ /* 0x008fe4000f8e00ff */
[----:B------:R-:W-:Y:S02]  /*26e0*/  UIMAD.WIDE.U32 UR8, UR37, UR15, URZ ;  /* 0x0000000f250872a5 */ /* 0x000fe4000f8e00ff */
[----:B----4-:R-:W-:Y:S02]  /*26f0*/  UISETP.NE.AND UP2, UPT, UR16, 0x1, UPT ;  /* 0x000000011000788c */ /* 0x010fe4000bf45270 */
[----:B------:R-:W-:Y:S01]  /*2700*/  UISETP.NE.AND UP0, UPT, UR14, 0x1, UPT ;  /* 0x000000010e00788c */ /* 0x000fe2000bf05270 */
[----:B------:R-:W-:-:S02]  /*2710*/  UMOV UR6, UR11 ;  /* 0x0000000b00067c82 */ /* 0x000fc40008000000 */
[----:B------:R-:W-:Y:S01]  /*2720*/  UMOV UR4, UR9 ;  /* 0x0000000900047c82 */ /* 0x000fe20008000000 */
[----:B------:R-:W-:Y:S02]  /*2730*/  USHF.R.U32.HI UR6, URZ, UR13, UR6 ;  /* 0x0000000dff067299 */ /* 0x000fe40008011606 */
[----:B-1----:R-:W-:Y:S02]  /*2740*/  USHF.R.U32.HI UR4, URZ, UR17, UR4 ;  /* 0x00000011ff047299 */ /* 0x002fe40008011604 */
[----:B------:R-:W-:Y:S02]  /*2750*/  USEL UR6, UR38, UR6, !UP2 ;  /* 0x0000000626067287 */ /* 0x000fe4000d000000 */
[----:B------:R-:W-:-:S04]  /*2760*/  USEL UR4, UR37, UR4, !UP0 ;  /* 0x0000000425047287 */ /* 0x000fc8000c000000 */
[----:B------:R-:W-:Y:S02]  /*2770*/  UIADD3 UR8, UPT, UPT, UR6, -UR4, URZ ;  /* 0x8000000406087290 */ /* 0x000fe4000fffe0ff */
[----:B------:R-:W-:Y:S02]  /*2780*/  UIADD3 UR4, UPT, UPT, -UR6, UR4, URZ ;  /* 0x0000000406047290 */ /* 0x000fe4000fffe1ff */
[----:B------:R-:W-:Y:S02]  /*2790*/  UIMAD UR37, UR8, UR14, UR37 ;  /* 0x0000000e082572a4 */ /* 0x000fe4000f8e0225 */
[----:B------:R-:W-:-:S12]  /*27a0*/  UIMAD UR38, UR4, UR16, UR38 ;  /* 0x00000010042672a4 */ /* 0x000fd8000f8e0226 */
.L_x_42:
[----:B------:R-:W-:Y:S01]  /*27b0*/  VIADD R11, R11, 0x1 ;  /* 0x000000010b0b7836 */ /* 0x000fe20000000000 */
[----:B------:R-:W-:Y:S02]  /*27c0*/  R2UR UR6, R84 ;  /* 0x00000000540672ca */ /* 0x000fe400000e0000 */
[----:B------:R-:W-:Y:S02]  /*27d0*/  R2UR UR4, R83 ;  /* 0x00000000530472ca */ /* 0x000fe400000e0000 */
[C---:B------:R-:W-:Y:S02]  /*27e0*/  ISETP.NE.AND P0, PT, R11.reuse, 0x2, PT ;  /* 0x000000020b00780c */ /* 0x040fe40003f05270 */
[----:B------:R-:W-:Y:S02]  /*27f0*/  PLOP3.LUT P1, PT, PT, PT, PT, 0x80, 0x8 ;  /* 0x000000000008781c */ /* 0x000fe40003f2f070 */
[----:B------:R-:W-:Y:S02]  /*2800*/  SEL R3, RZ, 0x1, P0 ;  /* 0x00000001ff037807 */ /* 0x000fe40000000000 */
[----:B------:R-:W-:-:S02]  /*2810*/  SEL R11, R11, RZ, P0 ;  /* 0x000000ff0b0b7207 */ /* 0x000fc40000000000 */
[----:B------:R-:W-:Y:S01]  /*2820*/  LOP3.LUT R10, R10, R3, RZ, 0x3c, !PT ;  /* 0x000000030a0a7212 */ /* 0x000fe200078e3cff */
[----:B------:R-:W-:Y:S02]  /*2830*/  UIADD3 UR30, UPT, UPT, UR38, UR6, URZ ;  /* 0x00000006261e7290 */ /* 0x000fe4000fffe0ff */
[----:B------:R-:W-:Y:S01]  /*2840*/  UIADD3 UR31, UPT, UPT, UR37, UR4, URZ ;  /* 0x00000004251f7290 */ /* 0x000fe2000fffe0ff */
[----:B------:R-:W-:Y:S11]  /*2850*/  BRA.U UP1, `(.L_x_43) ;  /* 0xfffffff101507547 */ /* 0x000ff6000b83ffff */
[----:B------:R-:W-:Y:S01]  /*2860*/  UIADD3 UR7, UPT, UPT, UR7, 0x48, URZ ;  /* 0x0000004807077890 */ /* 0x000fe2000fffe0ff */
[----:B------:R-:W-:-:S03]  /*2870*/  SHF.L.U32 R3, R12, 0x1f, RZ ;  /* 0x0000001f0c037819 */ /* 0x000fc600000006ff */
[----:B------:R-:W-:-:S09]  /*2880*/  ULEA UR4, UR5, UR7, 0x3 ;  /* 0x0000000705047291 */ /* 0x000fd2000f8e18ff */
[----:B------:R-:W3:Y:S02]  /*2890*/  SYNCS.PHASECHK.TRANS64.TRYWAIT P0, [UR4], R3 ;  /* 0x00000003ff0075a7 */ /* 0x000ee40008001104 */
[----:B---3--:R-:W-:Y:S05]  /*28a0*/  @!P0 BRA `(.L_x_44) ;  /* 0x00000070009c8947 */ /* 0x008fea0003800000 */
.L_x_149:
[----:B------:R-:W-:-:S04]  /*28b0*/  UIADD3 UR4, UPT, UPT, UR5, 0x1, URZ ;  /* 0x0000000105047890 */ /* 0x000fc8000fffe0ff */
[----:B------:R-:W-:-:S04]  /*28c0*/  UISETP.NE.AND UP0, UPT, UR4, 0x9, UPT ;  /* 0x000000090400788c */ /* 0x000fc8000bf05270 */
[----:B------:R-:W-:Y:S02]  /*28d0*/  USEL UR6, URZ, 0x1, UP0 ;  /* 0x00000001ff067887 */ /* 0x000fe40008000000 */
[----:B------:R-:W-:-:S04]  /*28e0*/  USEL UR4, UR4, URZ, UP0 ;  /* 0x000000ff04047287 */ /* 0x000fc80008000000 */
[----:B------:R-:W-:Y:S01]  /*28f0*/  ULEA UR5, UR4, UR7, 0x3 ;  /* 0x0000000704057291 */ /* 0x000fe2000f8e18ff */
[----:B------:R-:W-:-:S04]  /*2900*/  LOP3.LUT R2, R12, UR6, RZ, 0x3c, !PT ;  /* 0x000000060c027c12 */ /* 0x000fc8000f8e3cff */
[----:B-1----:R-:W-:-:S04]  /*2910*/  SHF.L.U32 R3, R2, 0x1f, RZ ;  /* 0x0000001f02037819 */ /* 0x002fc800000006ff */
[----:B------:R-:W1:Y:S02]  /*2920*/  SYNCS.PHASECHK.TRANS64.TRYWAIT P0, [UR5], R3 ;  /* 0x00000003ff0075a7 */ /* 0x000e640008001105 */
[----:B-1----:R-:W-:Y:S05]  /*2930*/  @!P0 BRA `(.L_x_45) ;  /* 0x0000007000908947 */ /* 0x002fea0003800000 */
.L_x_151:
        /* <DEDUP_REMOVED lines=9> */
.L_x_153:
        /* <DEDUP_REMOVED lines=9> */
.L_x_155:
        /* <DEDUP_REMOVED lines=9> */
.L_x_157:
        /* <DEDUP_REMOVED lines=9> */
.L_x_159:
        /* <DEDUP_REMOVED lines=9> */
.L_x_161:
        /* <DEDUP_REMOVED lines=9> */
.L_x_163:
[----:B------:R-:W-:-:S04]  /*2ca0*/  UIADD3 UR4, UPT, UPT, UR4, 0x1, URZ ;  /* 0x0000000104047890 */ /* 0x000fc8000fffe0ff */
[----:B------:R-:W-:-:S04]  /*2cb0*/  UISETP.NE.AND UP0, UPT, UR4, 0x9, UPT ;  /* 0x000000090400788c */ /* 0x000fc8000bf05270 */
[----:B------:R-:W-:Y:S02]  /*2cc0*/  USEL UR5, URZ, 0x1, UP0 ;  /* 0x00000001ff057887 */ /* 0x000fe40008000000 */
[----:B------:R-:W-:-:S04]  /*2cd0*/  USEL UR4, UR4, URZ, UP0 ;  /* 0x000000ff04047287 */ /* 0x000fc80008000000 */
[----:B------:R-:W-:Y:S01]  /*2ce0*/  ULEA UR4, UR4, UR7, 0x3 ;  /* 0x0000000704047291 */ /* 0x000fe2000f8e18ff */
[----:B-1----:R-:W-:-:S04]  /*2cf0*/  LOP3.LUT R3, R2, UR5, RZ, 0x3c, !PT ;  /* 0x0000000502037c12 */ /* 0x002fc8000f8e3cff */
[----:B------:R-:W-:Y:S01]  /*2d00*/  SHF.L.U32 R3, R3, 0x1f, RZ ;  /* 0x0000001f03037819 */ /* 0x000fe200000006ff */
[----:B------:R-:W-:-:S07]  /*2d10*/  IMAD.U32 R0, RZ, RZ, UR4 ;  /* 0x00000004ff007e24 */ /* 0x000fce000f8e00ff */
.L_x_52:
[----:B-1----:R1:W3:Y:S02]  /*2d20*/  SYNCS.PHASECHK.TRANS64.TRYWAIT P0, [R0+URZ], R3 ;  /* 0x00000003000075a7 */ /* 0x0022e400080011ff */
[----:B---3--:R-:W-:Y:S05]  /*2d30*/  @!P0 NANOSLEEP.SYNCS 0x989680 ;  /* 0x009896800000895d */ /* 0x008fea0003900000 */
[----:B------:R-:W3:Y:S02]  /*2d40*/  @!P0 SYNCS.PHASECHK.TRANS64 P0, [R0+URZ], R3 ;  /* 0x00000003000085a7 */ /* 0x000ee400080010ff */
[----:B--23--:R-:W-:Y:S05]  /*2d50*/  @P0 EXIT ;  /* 0x000000000000094d */ /* 0x00cfea0003800000 */
[----:B------:R-:W-:Y:S05]  /*2d60*/  BRA `(.L_x_52) ;  /* 0xfffffffc00ec7947 */ /* 0x000fea000383ffff */
.L_x_23:
[----:B------:R-:W2:Y:S02]  /*2d70*/  S2UR UR4, SR_CgaCtaId ;  /* 0x00000000000479c3 */ /* 0x000ea40000008800 */
[----:B--2---:R-:W-:-:S04]  /*2d80*/  UISETP.NE.AND UP0, UPT, UR4, URZ, UPT ;  /* 0x000000ff0400728c */ /* 0x004fc8000bf05270 */
[----:B------:R-:W-:-:S09]  /*2d90*/  UISETP.NE.OR UP0, UPT, UR18, 0x1, UP0 ;  /* 0x000000011200788c */ /* 0x000fd20008705670 */
[----:B------:R-:W-:Y:S05]  /*2da0*/  BRA.U UP0, `(.L_x_53) ;  /* 0x00000005004c7547 */ /* 0x000fea000b800000 */
[----:B------:R-:W2:Y:S01]  /*2db0*/  S2UR UR5, SR_CgaCtaId ;  /* 0x00000000000579c3 */ /* 0x000ea20000008800 */
[----:B------:R-:W-:Y:S01]  /*2dc0*/  UMOV UR4, 0x400 ;  /* 0x0000040000047882 */ /* 0x000fe20000000000 */
[----:B------:R-:W-:Y:S01]  /*2dd0*/  ISETP.GE.U32.AND P2, PT, R0, 0x4, PT ;  /* 0x000000040000780c */ /* 0x000fe20003f46070 */
[----:B------:R-:W-:Y:S01]  /*2de0*/  IMAD.MOV.U32 R12, RZ, RZ, 0x1 ;  /* 0x00000001ff0c7424 */ /* 0x000fe200078e00ff */
[----:B------:R-:W-:Y:S02]  /*2df0*/  CS2R R10, SRZ ;  /* 0x00000000000a7805 */ /* 0x000fe4000001ff00 */
[----:B------:R-:W-:Y:S01]  /*2e00*/  CS2R R8, SRZ ;  /* 0x0000000000087805 */ /* 0x000fe2000001ff00 */
[----:B--2---:R-:W-:-:S03]  /*2e10*/  ULEA UR6, UR5, UR4, 0x18 ;  /* 0x0000000405067291 */ /* 0x004fc6000f8ec0ff */
[----:B------:R-:W-:-:S09]  /*2e20*/  UMOV UR5, URZ ;  /* 0x000000ff00057c82 */ /* 0x000fd20008000000 */
.L_x_57:
[----:B------:R-:W-:Y:S02]  /*2e30*/  LEA R2, R8, UR6, 0x3 ;  /* 0x0000000608027c11 */ /* 0x000fe4000f8e18ff */
[----:B------:R-:W-:-:S03]  /*2e40*/  SHF.L.U32 R5, R9, 0x1f, RZ ;  /* 0x0000001f09057819 */ /* 0x000fc600000006ff */
[----:B------:R-:W-:Y:S01]  /*2e50*/  VIADD R4, R2, 0x150 ;  /* 0x0000015002047836 */ /* 0x000fe20000000000 */
[----:B------:R-:W2:Y:S02]  /*2e60*/  SYNCS.PHASECHK.TRANS64.TRYWAIT P0, [R2+URZ+0x140], R5 ;  /* 0x00014005020075a7 */ /* 0x000ea400080011ff */
[----:B--2---:R-:W-:Y:S05]  /*2e70*/  @!P0 BRA `(.L_x_54) ;  /* 0x0000006c00e88947 */ /* 0x004fea0003800000 */
.L_x_164:
[----:B------:R-:W-:Y:S01]  /*2e80*/  ULEA UR4, UR5, UR6, 0x3 ;  /* 0x0000000605047291 */ /* 0x000fe2000f8e18ff */
[----:B------:R-:W-:Y:S02]  /*2e90*/  PRMT R4, RZ, 0x654, R4 ;  /* 0x00000654ff047816 */ /* 0x000fe40000000004 */
[----:B--2---:R-:W-:Y:S01]  /*2ea0*/  SHF.L.U32 R5, R12, 0x1f, RZ ;  /* 0x0000001f0c057819 */ /* 0x004fe200000006ff */
[----:B------:R-:W-:Y:S01]  /*2eb0*/  UIADD3 UR7, UPT, UPT, UR4, 0xe0, URZ ;  /* 0x000000e004077890 */ /* 0x000fe2000fffe0ff */
[----:B------:R2:W-:Y:S05]  /*2ec0*/  SYNCS.ARRIVE.TRANS64.RED.A1T0 RZ, [R4+URZ], RZ ;  /* 0x000000ff04ff79a7 */ /* 0x0005ea00081004ff */
[----:B------:R-:W-:Y:S01]  /*2ed0*/  IMAD.U32 R7, RZ, RZ, UR7 ;  /* 0x00000007ff077e24 */ /* 0x000fe2000f8e00ff */
[----:B------:R-:W3:Y:S04]  /*2ee0*/  SYNCS.PHASECHK.TRANS64.TRYWAIT P0, [UR4+0xf0], R5 ;  /* 0x0000f005ff0075a7 */ /* 0x000ee80008001104 */
[----:B------:R-:W-:Y:S01]  /*2ef0*/  PRMT R6, R0, 0x654, R7 ;  /* 0x0000065400067816 */ /* 0x000fe20000000007 */
[----:B--2---:R-:W-:Y:S01]  /*2f00*/  @!P2 IMAD.MOV.U32 R4, RZ, RZ, 0x10 ;  /* 0x00000010ff04a424 */ /* 0x004fe200078e00ff */
[----:B---3--:R-:W-:Y:S06]  /*2f10*/  @!P0 BRA `(.L_x_55) ;  /* 0x0000006c00d48947 */ /* 0x008fec0003800000 */
.L_x_166:
[----:B------:R-:W-:Y:S01]  /*2f20*/  ULEA UR8, UR5, UR6, 0x4 ;  /* 0x0000000605087291 */ /* 0x000fe2000f8e20ff */
[----:B------:R-:W-:Y:S01]  /*2f30*/  SEL R3, R6, R3, !P2 ;  /* 0x0000000306037207 */ /* 0x000fe20005000000 */
[----:B------:R-:W-:Y:S01]  /*2f40*/  UIADD3 UR9, UPT, UPT, UR4, 0xe0, URZ ;  /* 0x000000e004097890 */ /* 0x000fe2000fffe0ff */
[----:B--2---:R-:W-:Y:S01]  /*2f50*/  LEA R2, R11, UR6, 0x3 ;  /* 0x000000060b027c11 */ /* 0x004fe2000f8e18ff */
[----:B------:R-:W-:Y:S01]  /*2f60*/  UIADD3 UR8, UPT, UPT, UR8, 0x170, URZ ;  /* 0x0000017008087890 */ /* 0x000fe2000fffe0ff */
[----:B------:R-:W-:Y:S01]  /*2f70*/  SHF.L.U32 R5, R10, 0x1f, RZ ;  /* 0x0000001f0a057819 */ /* 0x000fe200000006ff */
[----:B------:R2:W-:Y:S01]  /*2f80*/  @!P2 SYNCS.ARRIVE.TRANS64.RED RZ, [R3+URZ], R4 ;  /* 0x0000000403ffa9a7 */ /* 0x0005e200080004ff */
[----:B------:R-:W-:Y:S01]  /*2f90*/  UIADD3 UR4, UPT, UPT, UR5, 0x1, URZ ;  /* 0x0000000105047890 */ /* 0x000fe2000fffe0ff */
[----:B------:R-:W-:-:S03]  /*2fa0*/  VIADD R8, R8, 0x1 ;  /* 0x0000000108087836 */ /* 0x000fc60000000000 */
[----:B------:R-:W-:Y:S02]  /*2fb0*/  UISETP.NE.AND UP0, UPT, UR4, 0x2, UPT ;  /* 0x000000020400788c */ /* 0x000fe4000bf05270 */
[----:B------:R-:W-:Y:S06]  /*2fc0*/  UGETNEXTWORKID.BROADCAST [UR8], [UR9] ;  /* 0x00000000080073ca */ /* 0x000fec0008000100 */
[----:B------:R-:W-:Y:S01]  /*2fd0*/  USEL UR7, URZ, 0x1, UP0 ;  /* 0x00000001ff077887 */ /* 0x000fe20008000000 */
[----:B------:R-:W-:Y:S01]  /*2fe0*/  ISETP.NE.AND P0, PT, R8, 0x2, PT ;  /* 0x000000020800780c */ /* 0x000fe20003f05270 */
[----:B------:R-:W-:Y:S01]  /*2ff0*/  USEL UR5, UR4, URZ, UP0 ;  /* 0x000000ff04057287 */ /* 0x000fe20008000000 */
[----:B------:R-:W3:Y:S03]  /*3000*/  SYNCS.PHASECHK.TRANS64.TRYWAIT P1, [R2+URZ+0xe0], R5 ;  /* 0x0000e005020075a7 */ /* 0x000ee600080211ff */
[----:B------:R-:W-:Y:S01]  /*3010*/  LOP3.LUT R12, R12, UR7, RZ, 0x3c, !PT ;  /* 0x000000070c0c7c12 */ /* 0x000fe2000f8e3cff */
[----:B--23--:R-:W-:Y:S07]  /*3020*/  @!P1 BRA `(.L_x_56) ;  /* 0x0000006c00a89947 */ /* 0x00cfee0003800000 */
.L_x_167:
[C---:B------:R-:W-:Y:S01]  /*3030*/  LEA R4, R11.reuse, UR6, 0x4 ;  /* 0x000000060b047c11 */ /* 0x040fe2000f8e20ff */
[----:B--2---:R-:W-:Y:S01]  /*3040*/  VIADD R2, R2, 0xf0 ;  /* 0x000000f002027836 */ /* 0x004fe20000000000 */
[----:B------:R-:W-:Y:S01]  /*3050*/  SEL R8, R8, RZ, P0 ;  /* 0x000000ff08087207 */ /* 0x000fe20000000000 */
[----:B------:R-:W-:-:S03]  /*3060*/  VIADD R11, R11, 0x1 ;  /* 0x000000010b0b7836 */ /* 0x000fc60000000000 */
[----:B------:R-:W2:Y:S01]  /*3070*/  LDS.128 R4, [R4+0x170] ;  /* 0x0001700004047984 */ /* 0x000ea20000000c00 */
[----:B------:R-:W-:Y:S02]  /*3080*/  PRMT R2, RZ, 0x654, R2 ;  /* 0x00000654ff027816 */ /* 0x000fe40000000002 */
[C---:B------:R-:W-:Y:S01]  /*3090*/  ISETP.NE.AND P1, PT, R11.reuse, 0x2, PT ;  /* 0x000000020b00780c */ /* 0x040fe20003f25270 */
[----:B------:R-:W-:Y:S01]  /*30a0*/  @!PT LDS RZ, [RZ] ;  /* 0x00000000fffff984 */ /* 0x000fe20000000800 */
[----:B------:R-:W-:Y:S01]  /*30b0*/  @!PT LDS RZ, [RZ] ;  /* 0x00000000fffff984 */ /* 0x000fe20000000800 */
[----:B------:R-:W-:Y:S01]  /*30c0*/  @!PT LDS RZ, [RZ] ;  /* 0x00000000fffff984 */ /* 0x000fe20000000800 */
[----:B------:R-:W-:Y:S01]  /*30d0*/  @!PT LDS RZ, [RZ] ;  /* 0x00000000fffff984 */ /* 0x000fe20000000800 */
[----:B------:R3:W-:Y:S06]  /*30e0*/  MEMBAR.ALL.CTA ;  /* 0x0000000000007992 */ /* 0x0007ec0000008000 */
[----:B---3--:R-:W3:Y:S01]  /*30f0*/  FENCE.VIEW.ASYNC.S ;  /* 0x00000000000073c6 */ /* 0x008ee20000000000 */
[----:B------:R-:W-:Y:S01]  /*3100*/  SEL R11, R11, RZ, P1 ;  /* 0x000000ff0b0b7207 */ /* 0x000fe20000800000 */
[----:B---3--:R3:W-:Y:S01]  /*3110*/  SYNCS.ARRIVE.TRANS64.RED.A1T0 RZ, [R2+URZ], RZ ;  /* 0x000000ff02ff79a7 */ /* 0x0087e200081004ff */
[----:B--2---:R-:W-:-:S02]  /*3120*/  LOP3.LUT P3, RZ, R6, 0x1, RZ, 0xc0, !PT ;  /* 0x0000000106ff7812 */ /* 0x004fc4000786c0ff */
[----:B------:R-:W-:-:S04]  /*3130*/  SEL R5, RZ, 0x1, P1 ;  /* 0x00000001ff057807 */ /* 0x000fc80000800000 */
[----:B------:R-:W-:Y:S02]  /*3140*/  LOP3.LUT R10, R10, R5, RZ, 0x3c, !PT ;  /* 0x000000050a0a7212 */ /* 0x000fe400078e3cff */
[----:B---3--:R-:W-:-:S04]  /*3150*/  SEL R2, RZ, 0x1, P0 ;  /* 0x00000001ff027807 */ /* 0x008fc80000000000 */
[----:B------:R-:W-:Y:S01]  /*3160*/  LOP3.LUT R9, R9, R2, RZ, 0x3c, !PT ;  /* 0x0000000209097212 */ /* 0x000fe200078e3cff */
[----:B------:R-:W-:Y:S06]  /*3170*/  @P3 BRA `(.L_x_57) ;  /* 0xfffffffc002c3947 */ /* 0x000fec000383ffff */
[----:B------:R-:W-:Y:S01]  /*3180*/  ULEA UR4, UR5, UR6, 0x3 ;  /* 0x0000000605047291 */ /* 0x000fe2000f8e18ff */
[----:B------:R-:W-:-:S08]  /*3190*/  SHF.L.U32 R3, R12, 0x1f, RZ ;  /* 0x0000001f0c037819 */ /* 0x000fd000000006ff */
[----:B------:R-:W2:Y:S02]  /*31a0*/  SYNCS.PHASECHK.TRANS64 P0, [UR4+0xf0], R3 ;  /* 0x0000f003ff0075a7 */ /* 0x000ea40008001004 */
[----:B--2---:R-:W-:Y:S05]  /*31b0*/  @P0 BRA `(.L_x_58) ;  /* 0x0000000000080947 */ /* 0x004fea0003800000 */
[----:B------:R-:W2:Y:S02]  /*31c0*/  SYNCS.PHASECHK.TRANS64.TRYWAIT P0, [UR4+0xf0], R3 ;  /* 0x0000f003ff0075a7 */ /* 0x000ea40008001104 */
[----:B--2---:R-:W-:Y:S05]  /*31d0*/  @!P0 BRA `(.L_x_59) ;  /* 0x0000006c00508947 */ /* 0x004fea0003800000 */
.L_x_58:
[----:B------:R-:W-:-:S04]  /*31e0*/  UIADD3 UR7, UPT, UPT, UR5, 0x1, URZ ;  /* 0x0000000105077890 */ /* 0x000fc8000fffe0ff */
[----:B------:R-:W-:-:S04]  /*31f0*/  UISETP.NE.AND UP0, UPT, UR7, 0x2, UPT ;  /* 0x000000020700788c */ /* 0x000fc8000bf05270 */
[----:B------:R-:W-:Y:S02]  /*3200*/  USEL UR8, URZ, 0x1, UP0 ;  /* 0x00000001ff087887 */ /* 0x000fe40008000000 */
[----:B------:R-:W-:-:S04]  /*3210*/  USEL UR7, UR7, URZ, UP0 ;  /* 0x000000ff07077287 */ /* 0x000fc80008000000 */
[----:B------:R-:W-:Y:S01]  /*3220*/  ULEA UR7, UR7, UR6, 0x3 ;  /* 0x0000000607077291 */ /* 0x000fe2000f8e18ff */
[----:B--2---:R-:W-:-:S04]  /*3230*/  LOP3.LUT R3, R12, UR8, RZ, 0x3c, !PT ;  /* 0x000000080c037c12 */ /* 0x004fc8000f8e3cff */
[----:B------:R-:W-:-:S04]  /*3240*/  SHF.L.U32 R0, R3, 0x1f, RZ ;  /* 0x0000001f03007819 */ /* 0x000fc800000006ff */
[----:B------:R-:W2:Y:S02]  /*3250*/  SYNCS.PHASECHK.TRANS64 P0, [UR7+0xf0], R0 ;  /* 0x0000f000ff0075a7 */ /* 0x000ea40008001007 */
[----:B-12---:R-:W-:Y:S05]  /*3260*/  @P0 EXIT ;  /* 0x000000000000094d */ /* 0x006fea0003800000 */
[----:B------:R-:W-:Y:S02]  /*3270*/  SHF.L.U32 R3, R3, 0x1f, RZ ;  /* 0x0000001f03037819 */ /* 0x000fe400000006ff */
[----:B------:R-:W-:-:S07]  /*3280*/  MOV R0, UR7 ;  /* 0x0000000700007c02 */ /* 0x000fce0008000f00 */
.L_x_60:
[----:B-1----:R1:W2:Y:S02]  /*3290*/  SYNCS.PHASECHK.TRANS64.TRYWAIT P0, [R0+URZ+0xf0], R3 ;  /* 0x0000f003000075a7 */ /* 0x0022a400080011ff */
[----:B--2---:R-:W-:Y:S05]  /*32a0*/  @!P0 NANOSLEEP.SYNCS 0x989680 ;  /* 0x009896800000895d */ /* 0x004fea0003900000 */
[----:B------:R-:W2:Y:S02]  /*32b0*/  @!P0 SYNCS.PHASECHK.TRANS64 P0, [R0+URZ+0xf0], R3 ;  /* 0x0000f003000085a7 */ /* 0x000ea400080010ff */
[----:B--2---:R-:W-:Y:S05]  /*32c0*/  @P0 EXIT ;  /* 0x000000000000094d */ /* 0x004fea0003800000 */
[----:B------:R-:W-:Y:S05]  /*32d0*/  BRA `(.L_x_60) ;  /* 0xfffffffc00ec7947 */ /* 0x000fea000383ffff */
.L_x_53:
[----:B------:R-:W-:Y:S05]  /*32e0*/  BRA.U UP5, `(.L_x_61) ;  /* 0x0000000d05a07547 */ /* 0x000fea000b800000 */
[----:B------:R-:W2:Y:S01]  /*32f0*/  S2UR UR7, SR_CgaCtaId ;  /* 0x00000000000779c3 */ /* 0x000ea20000008800 */
[----:B------:R-:W-:Y:S01]  /*3300*/  UMOV UR4, 0x40 ;  /* 0x0000004000047882 */ /* 0x000fe20000000000 */
[----:B------:R-:W-:Y:S01]  /*3310*/  NOP ;  /* 0x0000000000007918 */ /* 0x000fe20000000000 */
[----:B------:R-:W-:Y:S01]  /*3320*/  UMOV UR6, 0x400 ;  /* 0x0000040000067882 */ /* 0x000fe20000000000 */
[----:B--2---:R-:W-:Y:S02]  /*3330*/  ULEA UR5, UR7, UR4, 0x18 ;  /* 0x0000000407057291 */ /* 0x004fe4000f8ec0ff */
[----:B------:R-:W-:-:S07]  /*3340*/  ULEA UR6, UR7, UR6, 0x18 ;  /* 0x0000000607067291 */ /* 0x000fce000f8ec0ff */
[----:B------:R-:W2:Y:S02]  /*3350*/  LDS.U8 R0, [UR5+0x1c] ;  /* 0x00001c05ff007984 */ /* 0x000ea40008000000 */
[----:B--2---:R-:W-:-:S13]  /*3360*/  ISETP.NE.AND P0, PT, R0, RZ, PT ;  /* 0x000000ff0000720c */ /* 0x004fda0003f05270 */
[----:B------:R-:W-:Y:S05]  /*3370*/  @P0 BRA `(.L_x_62) ;  /* 0x0000000000580947 */ /* 0x000fea0003800000 */
[----:B------:R-:W-:-:S13]  /*3380*/  ELECT P0, URZ, PT ;  /* 0x0000000000ff782f */ /* 0x000fda0003800000 */
[----:B------:R-:W-:Y:S05]  /*3390*/  @!P0 BRA `(.L_x_63) ;  /* 0x0000000000608947 */ /* 0x000fea0003800000 */
[----:B------:R-:W-:Y:S01]  /*33a0*/  UMOV UR4, 0x10 ;  /* 0x0000001000047882 */ /* 0x000fe20000000000 */
[----:B------:R-:W-:Y:S01]  /*33b0*/  HFMA2 R0, -RZ, RZ, 0, 5.9604644775390625e-08 ;  /* 0x00000001ff007431 */ /* 0x000fe200000001ff */
[----:B------:R-:W-:-:S03]  /*33c0*/  MOV R3, 0xffff ;  /* 0x0000ffff00037802 */ /* 0x000fc60000000f00 */
[----:B------:R-:W-:Y:S04]  /*33d0*/  DEPBAR.LE SB2, 0x36 ;  /* 0x0000ad800000791a */ /* 0x000fe80000000000 */
[----:B------:R-:W2:Y:S02]  /*33e0*/  UTCATOMSWS.FIND_AND_SET.ALIGN UP0, UR4, UR4 ;  /* 0x00000004000475e3 */ /* 0x000ea40008000800 */
[----:B--2---:R-:W-:Y:S01]  /*33f0*/  MOV R4, UR4 ;  /* 0x0000000400047c02 */ /* 0x004fe20008000f00 */
[----:B------:R-:W-:Y:S06]  /*3400*/  BRA.U UP0, `(.L_x_64) ;  /* 0x0000000100187547 */ /* 0x000fec000b800000 */
.L_x_65:
[----:B------:R-:W-:Y:S05]  /*3410*/  NANOSLEEP 0x64 ;  /* 0x000000640000795d */ /* 0x000fea0003800000 */
[----:B------:R-:W-:-:S05]  /*3420*/  UMOV UR4, 0x10 ;  /* 0x0000001000047882 */ /* 0x000fca0000000000 */
[----:B------:R-:W-:Y:S04]  /*3430*/  DEPBAR.LE SB2, 0x36 ;  /* 0x0000ad800000791a */ /* 0x000fe80000000000 */
[----:B------:R-:W2:Y:S02]  /*3440*/  UTCATOMSWS.FIND_AND_SET.ALIGN UP0, UR4, UR4 ;  /* 0x00000004000475e3 */ /* 0x000ea40008000800 */
[----:B--2---:R-:W-:Y:S01]  /*3450*/  MOV R4, UR4 ;  /* 0x0000000400047c02 */ /* 0x004fe20008000f00 */
[----:B------:R-:W-:Y:S05]  /*3460*/  BRA.U !UP0, `(.L_x_65) ;  /* 0xfffffffd08e87547 */ /* 0x000fea000b83ffff */
.L_x_64:
[-C--:B------:R-:W-:Y:S02]  /*3470*/  SHF.L.U32 R3, R3, R4.reuse, RZ ;  /* 0x0000000403037219 */ /* 0x080fe400000006ff */
[----:B------:R-:W-:Y:S01]  /*3480*/  SHF.L.U32 R0, R0, R4, RZ ;  /* 0x0000000400007219 */ /* 0x000fe200000006ff */
[----:B------:R-:W-:Y:S02]  /*3490*/  IMAD.SHL.U32 R4, R4, 0x20, RZ ;  /* 0x0000002004047824 */ /* 0x000fe400078e00ff */
[----:B------:R2:W-:Y:S04]  /*34a0*/  ATOMS.OR RZ, [UR5+0x14], R3 ;  /* 0x00001403ffff798c */ /* 0x0005e8000b000005 */
[----:B------:R2:W-:Y:S04]  /*34b0*/  ATOMS.OR RZ, [UR5+0x18], R0 ;  /* 0x00001800ffff798c */ /* 0x0005e8000b000005 */
[----:B------:R2:W-:Y:S01]  /*34c0*/  STS [UR6+0x190], R4 ;  /* 0x00019004ff007988 */ /* 0x0005e20008000806 */
[----:B------:R-:W-:Y:S05]  /*34d0*/  BRA `(.L_x_63) ;  /* 0x0000000000107947 */ /* 0x000fea0003800000 */
.L_x_62:
[----:B------:R-:W-:Y:S02]  /*34e0*/  MOV R0, 0xffffffff ;  /* 0xffffffff00007802 */ /* 0x000fe40000000f00 */
[----:B------:R-:W-:-:S03]  /*34f0*/  MOV R4, 0x3520 ;  /* 0x0000352000047802 */ /* 0x000fc60000000f00 */
[----:B------:R2:W-:Y:S04]  /*3500*/  STS [UR6+0x190], R0 ;  /* 0x00019000ff007988 */ /* 0x0005e80008000806 */
[----:B-12--5:R-:W-:Y:S05]  /*3510*/  CALL.REL.NOINC `($__internal_1_$__cuda_sm10x_tcgen05_guardrail_trap_phase_invalid_during_alloc) ;  /* 0x0000007000987944 */ /* 0x026fea0003c00000 */
.L_x_63:
[----:B------:R-:W-:Y:S05]  /*3520*/  WARPSYNC.ALL ;  /* 0x0000000000007948 */ /* 0x000fea0003800000 */
[----:B------:R-:W3:Y:S01]  /*3530*/  S2UR UR4, SR_CgaCtaId ;  /* 0x00000000000479c3 */ /* 0x000ee20000008800 */
[----:B------:R-:W-:Y:S01]  /*3540*/  UMOV UR17, 0x400 ;  /* 0x0000040000117882 */ /* 0x000fe20000000000 */
[----:B------:R-:W-:-:S06]  /*3550*/  NOP ;  /* 0x0000000000007918 */ /* 0x000fcc0000000000 */
[----:B------:R-:W-:Y:S06]  /*3560*/  BAR.ARV 0x6, 0xa0 ;  /* 0x0182800000007b1d */ /* 0x000fec0000002000 */
[----:B------:R-:W4:Y:S01]  /*3570*/  LDCU UR5, c[0x0][0x38c] ;  /* 0x00007180ff0577ac */ /* 0x000f220008000800 */
[----:B------:R-:W-:Y:S01]  /*3580*/  LOP3.LUT R2, R2, 0xffff, RZ, 0xc0, !PT ;  /* 0x0000ffff02027812 */ /* 0x000fe200078ec0ff */
[----:B------:R-:W-:Y:S01]  /*3590*/  IMAD.MOV.U32 R11, RZ, RZ, 0x1 ;  /* 0x00000001ff0b7424 */ /* 0x000fe200078e00ff */
[----:B------:R-:W-:Y:S01]  /*35a0*/  CS2R R8, SRZ ;  /* 0x0000000000087805 */ /* 0x000fe2000001ff00 */
[----:B------:R-:W1:Y:S01]  /*35b0*/  LDCU UR8, c[0x0][0x38c] ;  /* 0x00007180ff0877ac */ /* 0x000e620008000800 */
[----:B------:R-:W-:Y:S01]  /*35c0*/  R2UR UR19, R2 ;  /* 0x00000000021372ca */ /* 0x000fe200000e0000 */
[----:B------:R-:W-:Y:S01]  /*35d0*/  IMAD.MOV.U32 R10, RZ, RZ, RZ ;  /* 0x000000ffff0a7224 */ /* 0x000fe200078e00ff */
[----:B------:R-:W-:Y:S01]  /*35e0*/  UMOV UR22, URZ ;  /* 0x000000ff00167c82 */ /* 0x000fe20008000000 */
[----:B------:R-:W-:Y:S01]  /*35f0*/  UMOV UR14, URZ ;  /* 0x000000ff000e7c82 */ /* 0x000fe20008000000 */
[----:B---3--:R-:W-:Y:S01]  /*3600*/  ULEA UR17, UR4, UR17, 0x18 ;  /* 0x0000001104117291 */ /* 0x008fe2000f8ec0ff */
[----:B------:R-:W-:Y:S01]  /*3610*/  UMOV UR26, 0x0 ;  /* 0x00000000001a7882 */ /* 0x000fe20000000000 */
[----:B------:R-:W-:-:S02]  /*3620*/  UMOV UR27, 0x4400010 ;  /* 0x04400010001b7882 */ /* 0x000fc40000000000 */
[----:B------:R-:W-:Y:S02]  /*3630*/  UIADD3 UR6, UPT, UPT, UR17, 0x8800, URZ ;  /* 0x0000880011067890 */ /* 0x000fe4000fffe0ff */
[----:B------:R-:W-:Y:S02]  /*3640*/  UIADD3 UR7, UPT, UPT, UR17, 0x11800, URZ ;  /* 0x0001180011077890 */ /* 0x000fe4000fffe0ff */
[----:B----4-:R-:W-:Y:S01]  /*3650*/  UIADD3 UR5, UPT, UPT, UR5, 0x1f, URZ ;  /* 0x0000001f05057890 */ /* 0x010fe2000fffe0ff */
[----:B--2---:R-:W2:Y:S01]  /*3660*/  LDS R0, [UR17+0x190] ;  /* 0x00019011ff007984 */ /* 0x004ea20008000800 */
[----:B------:R-:W-:Y:S02]  /*3670*/  USHF.R.U32.HI UR6, URZ, 0x4, UR6 ;  /* 0x00000004ff067899 */ /* 0x000fe40008011606 */
[----:B------:R-:W-:Y:S02]  /*3680*/  USHF.R.S32.HI UR4, URZ, 0x1f, UR5 ;  /* 0x0000001fff047899 */ /* 0x000fe40008011405 */
[----:B------:R-:W-:-:S02]  /*3690*/  ULOP3.LUT UR6, UR6, 0x3fff, URZ, 0xc0, !UPT ;  /* 0x00003fff06067892 */ /* 0x000fc4000f8ec0ff */
[----:B------:R-:W-:Y:S02]  /*36a0*/  ULEA.HI UR4, UR4, UR5, URZ, 0x5 ;  /* 0x0000000504047291 */ /* 0x000fe4000f8f28ff */
[----:B------:R-:W-:Y:S02]  /*36b0*/  USHF.R.U32.HI UR5, URZ, 0x4, UR7 ;  /* 0x00000004ff057899 */ /* 0x000fe40008011607 */
[----:B------:R-:W-:Y:S02]  /*36c0*/  USHF.R.S32.HI UR28, URZ, 0x5, UR4 ;  /* 0x00000005ff1c7899 */ /* 0x000fe40008011404 */
[----:B------:R-:W-:Y:S02]  /*36d0*/  ULOP3.LUT UR5, UR5, 0x3fff, URZ, 0xc0, !UPT ;  /* 0x00003fff05057892 */ /* 0x000fe4000f8ec0ff */
[----:B------:R-:W-:Y:S02]  /*36e0*/  UISETP.LT.AND UP0, UPT, UR28, 0x1, UPT ;  /* 0x000000011c00788c */ /* 0x000fe4000bf01270 */
[----:B------:R-:W-:-:S02]  /*36f0*/  ULOP3.LUT UR20, UR6, 0x10000, URZ, 0xfc, !UPT ;  /* 0x0001000006147892 */ /* 0x000fc4000f8efcff */
[----:B------:R-:W-:Y:S02]  /*3700*/  USEL UR29, UR28, 0x1, !UP0 ;  /* 0x000000011c1d7887 */ /* 0x000fe4000c000000 */
[----:B------:R-:W-:Y:S02]  /*3710*/  ULOP3.LUT UR21, UR5, 0x10000, URZ, 0xfc, !UPT ;  /* 0x0001000005157892 */ /* 0x000fe4000f8efcff */
[----:B------:R-:W-:Y:S02]  /*3720*/  UIADD3 UR29, UPT, UPT, -UR29, URZ, URZ ;  /* 0x000000ff1d1d7290 */ /* 0x000fe4000fffe1ff */
[----:B-1----:R-:W-:Y:S01]  /*3730*/  UISETP.GE.AND UP4, UPT, UR8, 0x1, UPT ;  /* 0x000000010800788c */ /* 0x002fe2000bf86270 */
[----:B------:R-:W-:Y:S01]  /*3740*/  UMOV UR24, 0x0 ;  /* 0x0000000000187882 */ /* 0x000fe20000000000 */
[----:B------:R-:W-:Y:S01]  /*3750*/  UMOV UR25, 0x4400010 ;  /* 0x0440001000197882 */ /* 0x000fe20000000000 */
[----:B--2---:R-:W-:-:S15]  /*3760*/  R2UR UR30, R0 ;  /* 0x00000000001e72ca */ /* 0x004fde00000e0000 */
.L_x_72:
[----:B------:R-:W-:Y:S02]  /*3770*/  LEA R0, R10, UR17, 0x3 ;  /* 0x000000110a007c11 */ /* 0x000fe4000f8e18ff */
[----:B------:R-:W-:Y:S02]  /*3780*/  SHF.L.U32 R5, R9, 0x1f, RZ ;  /* 0x0000001f09057819 */ /* 0x000fe400000006ff */
[----:B------:R-:W-:Y:S01]  /*3790*/  PLOP3.LUT P0, PT, PT, PT, UP4, 0x80, 0x8 ;  /* 0x000000000008781c */ /* 0x000fe20003f0f048 */
[----:B------:R-:W-:Y:S01]  /*37a0*/  VIADD R3, R0, 0xf0 ;  /* 0x000000f000037836 */ /* 0x000fe20000000000 */
[----:B-1----:R-:W1:Y:S02]  /*37b0*/  SYNCS.PHASECHK.TRANS64.TRYWAIT P1, [R0+URZ+0xe0], R5 ;  /* 0x0000e005000075a7 */ /* 0x002e6400080211ff */
[----:B-1-3--:R-:W-:Y:S09]  /*37c0*/  @!P1 BRA `(.L_x_66) ;  /* 0x0000006400ec9947 */ /* 0x00aff20003800000 */
.L_x_169:
[----:B------:R-:W-:Y:S01]  /*37d0*/  LEA R4, R10, UR17, 0x4 ;  /* 0x000000110a047c11 */ /* 0x000fe2000f8e20ff */
[----:B------:R-:W-:Y:S01]  /*37e0*/  @UP4 ULEA UR4, UR14, UR17, 0x3 ;  /* 0x000000110e044291 */ /* 0x000fe2000f8e18ff */
[----:B------:R-:W-:Y:S01]  /*37f0*/  PLOP3.LUT P2, PT, PT, PT, PT, 0x80, 0x8 ;  /* 0x000000000008781c */ /* 0x000fe20003f4f070 */
[----:B------:R-:W-:Y:S01]  /*3800*/  ULEA UR23, UR22, UR17, 0x3 ;  /* 0x0000001116177291 */ /* 0x000fe2000f8e18ff */
[----:B------:R-:W-:Y:S02]  /*3810*/  PRMT R3, RZ, 0x654, R3 ;  /* 0x00000654ff037816 */ /* 0x000fe40000000003 */
[----:B-1----:R-:W1:Y:S01]  /*3820*/  LDS.128 R4, [R4+0x170] ;  /* 0x0001700004047984 */ /* 0x002e620000000c00 */
[----:B------:R-:W-:Y:S02]  /*3830*/  @P0 SHF.L.U32 R2, R8, 0x1f, RZ ;  /* 0x0000001f08020819 */ /* 0x000fe400000006ff */
[----:B------:R-:W-:Y:S01]  /*3840*/  SHF.L.U32 R0, R11, 0x1f, RZ ;  /* 0x0000001f0b007819 */ /* 0x000fe200000006ff */
[----:B------:R-:W-:Y:S01]  /*3850*/  @!PT LDS RZ, [RZ] ;  /* 0x00000000fffff984 */ /* 0x000fe20000000800 */
[----:B------:R-:W-:Y:S01]  /*3860*/  @!PT LDS RZ, [RZ] ;  /* 0x00000000fffff984 */ /* 0x000fe20000000800 */
[----:B------:R-:W-:Y:S01]  /*3870*/  @!PT LDS RZ, [RZ] ;  /* 0x00000000fffff984 */ /* 0x000fe20000000800 */
[----:B------:R-:W-:Y:S01]  /*3880*/  @!PT LDS RZ, [RZ] ;  /* 0x00000000fffff984 */ /* 0x000fe20000000800 */
[----:B------:R2:W-:Y:S06]  /*3890*/  MEMBAR.ALL.CTA ;  /* 0x0000000000007992 */ /* 0x0005ec0000008000 */
[----:B--2---:R-:W2:Y:S02]  /*38a0*/  FENCE.VIEW.ASYNC.S ;  /* 0x00000000000073c6 */ /* 0x004ea40000000000 */
[----:B--2---:R2:W-:Y:S01]  /*38b0*/  SYNCS.ARRIVE.TRANS64.RED.A1T0 RZ, [R3+URZ], RZ ;  /* 0x000000ff03ff79a7 */ /* 0x0045e200081004ff */
[----:B------:R2:W3:Y:S01]  /*38c0*/  @P0 SYNCS.PHASECHK.TRANS64.TRYWAIT P2, [UR4], R2 ;  /* 0x00000002ff0005a7 */ /* 0x0004e20008041104 */
[----:B------:R-:W-:Y:S01]  /*38d0*/  ULEA.HI UR4, UR22, UR22, URZ, 0x1 ;  /* 0x0000001616047291 */ /* 0x000fe2000f8f08ff */
[----:B-1----:R-:W-:-:S03]  /*38e0*/  LOP3.LUT P1, RZ, R6, 0x1, RZ, 0xc0, !PT ;  /* 0x0000000106ff7812 */ /* 0x002fc6000782c0ff */
[----:B------:R-:W-:Y:S02]  /*38f0*/  USHF.L.U32 UR18, UR4, 0x7, URZ ;  /* 0x0000000704127899 */ /* 0x000fe400080006ff */
[----:B------:R-:W-:Y:S02]  /*3900*/  ULOP3.LUT UR4, UR4, 0xffe, URZ, 0xc0, !UPT ;  /* 0x00000ffe04047892 */ /* 0x000fe4000f8ec0ff */
[----:B------:R-:W-:Y:S02]  /*3910*/  ULOP3.LUT UR18, UR18, 0xffffff00, URZ, 0xc0, !UPT ;  /* 0xffffff0012127892 */ /* 0x000fe4000f8ec0ff */
[----:B------:R-:W-:Y:S02]  /*3920*/  UIADD3 UR4, UPT, UPT, -UR4, UR22, URZ ;  /* 0x0000001604047290 */ /* 0x000fe4000fffe1ff */
[----:B------:R-:W-:Y:S01]  /*3930*/  UIADD3 UR18, UPT, UPT, UR30, UR18, URZ ;  /* 0x000000121e127290 */ /* 0x000fe2000fffe0ff */
[----:B------:R-:W1:Y:S03]  /*3940*/  SYNCS.PHASECHK.TRANS64.TRYWAIT P0, [UR23+0x120], R0 ;  /* 0x00012000ff0075a7 */ /* 0x000e660008001117 */
[----:B------:R-:W-:Y:S01]  /*3950*/  ULEA UR18, UR4, UR18, 0x14 ;  /* 0x0000001204127291 */ /* 0x000fe2000f8ea0ff */
[----:B-123--:R-:W-:Y:S11]  /*3960*/  @!P0 BRA `(.L_x_67) ;  /* 0x0000006400988947 */ /* 0x00eff60003800000 */
.L_x_171:
[----:B------:R-:W-:Y:S01]  /*3970*/  IADD3 R10, PT, PT, R10, 0x1, RZ ;  /* 0x000000010a0a7810 */ /* 0x000fe20007ffe0ff */
[----:B------:R-:W-:Y:S06]  /*3980*/  BRA.U !UP4, `(.L_x_68) ;  /* 0x000000010c987547 */ /* 0x000fec000b800000 */
[----:B------:R-:W-:Y:S01]  /*3990*/  UPLOP3.LUT UP2, UPT, UPT, UPT, UPT, 0x40, 0x4 ;  /* 0x000000000004789c */ /* 0x000fe20003f4e870 */
[----:B------:R-:W-:Y:S01]  /*39a0*/  UMOV UR16, UR29 ;  /* 0x0000001d00107c82 */ /* 0x000fe20008000000 */
[----:B------:R-:W-:Y:S01]  /*39b0*/  UMOV UR15, UR28 ;  /* 0x0000001c000f7c82 */ /* 0x000fe20008000000 */
[----:B------:R-:W-:-:S08]  /*39c0*/  UMOV UR6, UR14 ;  /* 0x0000000e00067c82 */ /* 0x000fd00008000000 */
.L_x_71:
[----:B------:R-:W-:Y:S02]  /*39d0*/  UIADD3 UR16, UPT, UPT, UR16, 0x1, URZ ;  /* 0x0000000110107890 */ /* 0x000fe4000fffe0ff */
[----:B--2---:R-:W-:Y:S02]  /*39e0*/  ULEA UR5, UR6, UR17, 0x3 ;  /* 0x0000001106057291 */ /* 0x004fe4000f8e18ff */
[----:B------:R-:W-:Y:S01]  /*39f0*/  UISETP.NE.AND UP3, UPT, UR16, URZ, UPT ;  /* 0x000000ff1000728c */ /* 0x000fe2000bf65270 */
[----:B---3--:R-:W-:Y:S10]  /*3a00*/  @P2 BRA `(.L_x_69) ;  /* 0x00000000000c2947 */ /* 0x008ff40003800000 */
[----:B-1----:R-:W-:Y:S04]  /*3a10*/  SHF.L.U32 R3, R8, 0x1f, RZ ;  /* 0x0000001f08037819 */ /* 0x002fe800000006ff */
[----:B------:R-:W1:Y:S02]  /*3a20*/  SYNCS.PHASECHK.TRANS64.TRYWAIT P0, [UR5], R3 ;  /* 0x00000003ff0075a7 */ /* 0x000e640008001105 */
[----:B-1----:R-:W-:Y:S05]  /*3a30*/  @!P0 BRA `(.L_x_70) ;  /* 0x00000064007c8947 */ /* 0x002fea0003800000 */
.L_x_69:
[----:B------:R-:W-:Y:S01]  /*3a40*/  UISETP.NE.AND UP0, UPT, UR15, 0x1, UPT ;  /* 0x000000010f00788c */ /* 0x000fe2000bf05270 */
[----:B------:R-:W-:Y:S01]  /*3a50*/  PLOP3.LUT P2, PT, PT, PT, PT, 0x80, 0x8 ;  /* 0x000000000008781c */ /* 0x000fe20003f4f070 */
[----:B------:R-:W-:Y:S02]  /*3a60*/  UIADD3 UR4, UPT, UPT, UR6, 0x1, URZ ;  /* 0x0000000106047890 */ /* 0x000fe4000fffe0ff */
[----:B------:R-:W-:Y:S02]  /*3a70*/  ULEA UR12, UR6, UR21, 0xa ;  /* 0x00000015060c7291 */ /* 0x000fe4000f8e50ff */
[----:B------:R-:W-:Y:S01]  /*3a80*/  UISETP.NE.AND UP1, UPT, UR4, 0x9, UPT ;  /* 0x000000090400788c */ /* 0x000fe2000bf25270 */
[----:B------:R-:W-:Y:S01]  /*3a90*/  PLOP3.LUT P0, PT, PT, PT, UP0, 0x80, 0x8 ;  /* 0x000000000008781c */ /* 0x000fe20003f0f008 */
[----:B------:R-:W-:Y:S02]  /*3aa0*/  UIADD3 UR10, UPT, UPT, UR12, 0x2, URZ ;  /* 0x000000020c0a7890 */ /* 0x000fe4000fffe0ff */
[----:B------:R-:W-:Y:S02]  /*3ab0*/  USEL UR7, URZ, 0x1, UP1 ;  /* 0x00000001ff077887 */ /* 0x000fe40008800000 */
[----:B------:R-:W-:Y:S02]  /*3ac0*/  USEL UR14, UR4, URZ, UP1 ;  /* 0x000000ff040e7287 */ /* 0x000fe40008800000 */
[----:B------:R-:W-:Y:S02]  /*3ad0*/  UIADD3 UR15, UPT, UPT, UR15, -0x1, URZ ;  /* 0xffffffff0f0f7890 */ /* 0x000fe4000fffe0ff */
[----:B------:R-:W-:Y:S01]  /*3ae0*/  @UP0 ULEA UR4, UR14, UR17, 0x3 ;  /* 0x000000110e040291 */ /* 0x000fe2000f8e18ff */
[----:B------:R-:W-:Y:S01]  /*3af0*/  LOP3.LUT R8, R8, UR7, RZ, 0x3c, !PT ;  /* 0x0000000708087c12 */ /* 0x000fe2000f8e3cff */
[----:B------:R-:W-:Y:S01]  /*3b00*/  UIADD3 UR7, UPT, UPT, UR5, 0x48, URZ ;  /* 0x0000004805077890 */ /* 0x000fe2000fffe0ff */
[----:B------:R-:W-:Y:S02]  /*3b10*/  UMOV UR13, 0x80004020 ;  /* 0x80004020000d7882 */ /* 0x000fe40000000000 */
[----:B-1----:R-:W-:Y:S01]  /*3b20*/  @P0 SHF.L.U32 R0, R8, 0x1f, RZ ;  /* 0x0000001f08000819 */ /* 0x002fe200000006ff */
[----:B------:R-:W-:Y:S01]  /*3b30*/  UMOV UR5, 0x80004020 ;  /* 0x8000402000057882 */ /* 0x000fe20000000000 */
[----:B------:R-:W-:Y:S01]  /*3b40*/  UMOV UR11, 0x80004020 ;  /* 0x80004020000b7882 */ /* 0x000fe20000000000 */
[----:B------:R-:W-:Y:S01]  /*3b50*/  UMOV UR9, 0x80004020 ;  /* 0x8000402000097882 */ /* 0x000fe20000000000 */
[----:B------:R2:W3:Y:S01]  /*3b60*/  @P0 SYNCS.PHASECHK.TRANS64.TRYWAIT P2, [UR4], R0 ;  /* 0x00000000ff0005a7 */ /* 0x0004e20008041104 */
[----:B------:R-:W-:Y:S03]  /*3b70*/  ULEA UR4, UR6, UR20, 0x8 ;  /* 0x0000001406047291 */ /* 0x000fe6000f8e40ff */
[----:B------:R-:W-:Y:S01]  /*3b80*/  UMOV UR6, UR14 ;  /* 0x0000000e00067c82 */ /* 0x000fe20008000000 */
[----:B------:R-:W-:Y:S05]  /*3b90*/  UIADD3 UR8, UPT, UPT, UR4, 0x2, URZ ;  /* 0x0000000204087890 */ /* 0x000fea000fffe0ff */
[----:B------:R2:W-:Y:S01]  /*3ba0*/  UTCHMMA gdesc[UR4], gdesc[UR12], tmem[UR18], tmem[UR26], idesc[UR27], UP2 ;  /* 0x00ff1a0c040075ea */ /* 0x0005e20009000012 */
[----:B------:R-:W-:Y:S03]  /*3bb0*/  UPLOP3.LUT UP2, UPT, UPT, UPT, UPT, 0x80, 0x8 ;  /* 0x000000000008789c */ /* 0x000fe60003f4f070 */
[----:B------:R2:W-:Y:S01]  /*3bc0*/  UTCHMMA gdesc[UR8], gdesc[UR10], tmem[UR18], tmem[UR24], idesc[UR25], UPT ;  /* 0x00ff180a080075ea */ /* 0x0005e2000b800012 */
[----:B------:R2:W-:Y:S01]  /*3bd0*/  UTCBAR.MULTICAST [UR7], URZ, UR19 ;  /* 0x000000ff070073e9 */ /* 0x0005e20008000813 */
[----:B------:R-:W-:Y:S06]  /*3be0*/  BRA.U UP3, `(.L_x_71) ;  /* 0xfffffffd03787547 */ /* 0x000fec000b83ffff */
.L_x_68:
[----:B--2---:R-:W-:Y:S01]  /*3bf0*/  UIADD3 UR4, UPT, UPT, UR22, 0x1, URZ ;  /* 0x0000000116047890 */ /* 0x004fe2000fffe0ff */
[C---:B------:R-:W-:Y:S01]  /*3c00*/  ISETP.NE.AND P0, PT, R10.reuse, 0x2, PT ;  /* 0x000000020a00780c */ /* 0x040fe20003f05270 */
[----:B------:R-:W-:Y:S02]  /*3c10*/  UIADD3 UR5, UPT, UPT, UR23, 0x100, URZ ;  /* 0x0000010017057890 */ /* 0x000fe4000fffe0ff */
[----:B------:R-:W-:Y:S01]  /*3c20*/  UISETP.NE.AND UP0, UPT, UR4, 0x4, UPT ;  /* 0x000000040400788c */ /* 0x000fe2000bf05270 */
[----:B-1----:R-:W-:Y:S02]  /*3c30*/  SEL R0, RZ, 0x1, P0 ;  /* 0x00000001ff007807 */ /* 0x002fe40000000000 */
[----:B------:R-:W-:Y:S01]  /*3c40*/  SEL R10, R10, RZ, P0 ;  /* 0x000000ff0a0a7207 */ /* 0x000fe20000000000 */
[----:B------:R-:W-:Y:S01]  /*3c50*/  USEL UR6, URZ, 0x1, UP0 ;  /* 0x00000001ff067887 */ /* 0x000fe20008000000 */
[----:B------:R-:W-:Y:S01]  /*3c60*/  LOP3.LUT R9, R9, R0, RZ, 0x3c, !PT ;  /* 0x0000000009097212 */ /* 0x000fe200078e3cff */
[----:B------:R-:W-:Y:S01]  /*3c70*/  USEL UR22, UR4, URZ, UP0 ;  /* 0x000000ff04167287 */ /* 0x000fe20008000000 */
[----:B------:R1:W-:Y:S03]  /*3c80*/  UTCBAR [UR5], URZ ;  /* 0x000000ff050073e9 */ /* 0x0003e600080000ff */
[----:B------:R-:W-:Y:S01]  /*3c90*/  LOP3.LUT R11, R11, UR6, RZ, 0x3c, !PT ;  /* 0x000000060b0b7c12 */ /* 0x000fe2000f8e3cff */
[----:B------:R-:W-:Y:S07]  /*3ca0*/  @P1 BRA `(.L_x_72) ;  /* 0xfffffff800b01947 */ /* 0x000fee000383ffff */
[----:B------:R-:W2:Y:S01]  /*3cb0*/  S2UR UR8, SR_CgaCtaId ;  /* 0x00000000000879c3 */ /* 0x000ea20000008800 */
[----:B------:R-:W-:Y:S01]  /*3cc0*/  ELECT P0, URZ, PT ;  /* 0x0000000000ff782f */ /* 0x000fe20003800000 */
[----:B------:R-:W-:Y:S01]  /*3cd0*/  IMAD.MOV.U32 R0, RZ, RZ, 0x1 ;  /* 0x00000001ff007424 */ /* 0x000fe200078e00ff */
[----:B------:R-:W-:Y:S01]  /*3ce0*/  UIADD3 UR17, UPT, UPT, UR17, 0x120, URZ ;  /* 0x0000012011117890 */ /* 0x000fe2000fffe0ff */
[----:B------:R-:W-:Y:S01]  /*3cf0*/  SHF.L.U32 R3, R11, 0x1f, RZ ;  /* 0x0000001f0b037819 */ /* 0x000fe200000006ff */
[----:B------:R-:W-:-:S03]  /*3d00*/  UMOV UR4, 0x40 ;  /* 0x0000004000047882 */ /* 0x000fc60000000000 */
[----:B------:R-:W-:Y:S01]  /*3d10*/  UVIRTCOUNT.DEALLOC.SMPOOL 0x80 ;  /* 0x000000800000784c */ /* 0x000fe20000000000 */
[----:B--2---:R-:W-:Y:S02]  /*3d20*/  ULEA UR8, UR8, UR4, 0x18 ;  /* 0x0000000408087291 */ /* 0x004fe4000f8ec0ff */
[----:B------:R-:W-:-:S07]  /*3d30*/  ULEA UR4, UR22, UR17, 0x3 ;  /* 0x0000001116047291 */ /* 0x000fce000f8e18ff */
[----:B------:R2:W-:Y:S02]  /*3d40*/  @P0 STS.U8 [UR8+0x1c], R0 ;  /* 0x00001c00ff000988 */ /* 0x0005e40008000008 */
[----:B------:R-:W4:Y:S02]  /*3d50*/  SYNCS.PHASECHK.TRANS64.TRYWAIT P0, [UR4], R3 ;  /* 0x00000003ff0075a7 */ /* 0x000f240008001104 */
[----:B--2-4-:R-:W-:Y:S05]  /*3d60*/  @!P0 BRA `(.L_x_73) ;  /* 0x0000006000c88947 */ /* 0x014fea0003800000 */
.L_x_174:
[----:B------:R-:W-:-:S04]  /*3d70*/  UIADD3 UR4, UPT, UPT, UR22, 0x1, URZ ;  /* 0x0000000116047890 */ /* 0x000fc8000fffe0ff */
[----:B------:R-:W-:-:S04]  /*3d80*/  UISETP.NE.AND UP0, UPT, UR4, 0x4, UPT ;  /* 0x000000040400788c */ /* 0x000fc8000bf05270 */
[----:B------:R-:W-:Y:S02]  /*3d90*/  USEL UR6, URZ, 0x1, UP0 ;  /* 0x00000001ff067887 */ /* 0x000fe40008000000 */
[----:B------:R-:W-:-:S04]  /*3da0*/  USEL UR4, UR4, URZ, UP0 ;  /* 0x000000ff04047287 */ /* 0x000fc80008000000 */
[----:B-1----:R-:W-:Y:S01]  /*3db0*/  ULEA UR5, UR4, UR17, 0x3 ;  /* 0x0000001104057291 */ /* 0x002fe2000f8e18ff */
[----:B------:R-:W-:-:S04]  /*3dc0*/  LOP3.LUT R2, R11, UR6, RZ, 0x3c, !PT ;  /* 0x000000060b027c12 */ /* 0x000fc8000f8e3cff */
[----:B--2---:R-:W-:-:S04]  /*3dd0*/  SHF.L.U32 R3, R2, 0x1f, RZ ;  /* 0x0000001f02037819 */ /* 0x004fc800000006ff */
[----:B------:R-:W1:Y:S02]  /*3de0*/  SYNCS.PHASECHK.TRANS64.TRYWAIT P0, [UR5], R3 ;  /* 0x00000003ff0075a7 */ /* 0x000e640008001105 */
[----:B-1----:R-:W-:Y:S05]  /*3df0*/  @!P0 BRA `(.L_x_74) ;  /* 0x0000006000bc8947 */ /* 0x002fea0003800000 */
.L_x_176:
        /* <DEDUP_REMOVED lines=9> */
.L_x_178:
[----:B------:R-:W-:-:S04]  /*3e90*/  UIADD3 UR4, UPT, UPT, UR4, 0x1, URZ ;  /* 0x0000000104047890 */ /* 0x000fc8000fffe0ff */
[----:B------:R-:W-:-:S04]  /*3ea0*/  UISETP.NE.AND UP0, UPT, UR4, 0x4, UPT ;  /* 0x000000040400788c */ /* 0x000fc8000bf05270 */
[----:B------:R-:W-:Y:S02]  /*3eb0*/  USEL UR5, URZ, 0x1, UP0 ;  /* 0x00000001ff057887 */ /* 0x000fe40008000000 */
[----:B------:R-:W-:-:S04]  /*3ec0*/  USEL UR4, UR4, URZ, UP0 ;  /* 0x000000ff04047287 */ /* 0x000fc80008000000 */
[----:B------:R-:W-:Y:S01]  /*3ed0*/  ULEA UR4, UR4, UR17, 0x3 ;  /* 0x0000001104047291 */ /* 0x000fe2000f8e18ff */
[----:B-1----:R-:W-:-:S04]  /*3ee0*/  LOP3.LUT R3, R2, UR5, RZ, 0x3c, !PT ;  /* 0x0000000502037c12 */ /* 0x002fc8000f8e3cff */
[----:B------:R-:W-:-:S04]  /*3ef0*/  SHF.L.U32 R3, R3, 0x1f, RZ ;  /* 0x0000001f03037819 */ /* 0x000fc800000006ff */
[----:B------:R-:W1:Y:S02]  /*3f00*/  SYNCS.PHASECHK.TRANS64.TRYWAIT P0, [UR4], R3 ;  /* 0x00000003ff0075a7 */ /* 0x000e640008001104 */
[----:B-1----:R-:W-:Y:S05]  /*3f10*/  @!P0 BRA `(.L_x_76) ;  /* 0x0000006000a48947 */ /* 0x002fea0003800000 */
.L_x_180:
[----:B------:R-:W-:Y:S01]  /*3f20*/  NOP ;  /* 0x0000000000007918 */ /* 0x000fe20000000000 */
[----:B-1----:R-:W1:Y:S01]  /*3f30*/  LDS R0, [UR8+0x14] ;  /* 0x00001408ff007984 */ /* 0x002e620008000800 */
[----:B------:R-:W-:Y:S01]  /*3f40*/  ULOP3.LUT UR4, UR30, 0xffff, URZ, 0xc0, !UPT ;  /* 0x0000ffff1e047892 */ /* 0x000fe2000f8ec0ff */
[----:B------:R-:W-:Y:S01]  /*3f50*/  UMOV UR5, 0xffff ;  /* 0x0000ffff00057882 */ /* 0x000fe20000000000 */
[----:B------:R-:W-:Y:S02]  /*3f60*/  UMOV UR6, 0x1 ;  /* 0x0000000100067882 */ /* 0x000fe40000000000 */
[----:B------:R-:W-:-:S04]  /*3f70*/  USHF.R.U32.HI UR4, URZ, 0x5, UR4 ;  /* 0x00000005ff047899 */ /* 0x000fc80008011604 */
[----:B------:R-:W-:Y:S02]  /*3f80*/  USHF.L.U32 UR5, UR5, UR4, URZ ;  /* 0x0000000405057299 */ /* 0x000fe400080006ff */
[----:B------:R-:W-:-:S04]  /*3f90*/  USHF.L.U32 UR4, UR6, UR4, URZ ;  /* 0x0000000406047299 */ /* 0x000fc800080006ff */
[----:B-1----:R-:W-:-:S04]  /*3fa0*/  LOP3.LUT R0, R0, UR5, RZ, 0xc0, !PT ;  /* 0x0000000500007c12 */ /* 0x002fc8000f8ec0ff */
[----:B------:R-:W-:-:S13]  /*3fb0*/  ISETP.NE.AND P0, PT, R0, UR5, PT ;  /* 0x0000000500007c0c */ /* 0x000fda000bf05270 */
[----:B------:R-:W-:Y:S05]  /*3fc0*/  @P0 BRA `(.L_x_77) ;  /* 0x0000000000580947 */ /* 0x000fea0003800000 */
[----:B------:R-:W1:Y:S02]  /*3fd0*/  LDS R0, [UR8+0x18] ;  /* 0x00001808ff007984 */ /* 0x000e640008000800 */
[----:B-1----:R-:W-:-:S04]  /*3fe0*/  LOP3.LUT R0, R0, UR4, RZ, 0xc0, !PT ;  /* 0x0000000400007c12 */ /* 0x002fc8000f8ec0ff */
[----:B------:R-:W-:-:S13]  /*3ff0*/  ISETP.NE.AND P0, PT, R0, UR4, PT ;  /* 0x0000000400007c0c */ /* 0x000fda000bf05270 */
[----:B------:R-:W-:Y:S05]  /*4000*/  @P0 BRA `(.L_x_78) ;  /* 0x00000000003c0947 */ /* 0x000fea0003800000 */
[----:B------:R-:W1:Y:S01]  /*4010*/  S2R R2, SR_LANEID ;  /* 0x0000000000027919 */ /* 0x000e620000000000 */
[----:B------:R-:W-:Y:S01]  /*4020*/  ULOP3.LUT UR5, URZ, UR5, URZ, 0x33, !UPT ;  /* 0x00000005ff057292 */ /* 0x000fe2000f8e33ff */
[----:B------:R-:W-:Y:S01]  /*4030*/  LOP3.LUT R4, RZ, UR4, RZ, 0x33, !PT ;  /* 0x00000004ff047c12 */ /* 0x000fe2000f8e33ff */
[----:B------:R-:W-:Y:S02]  /*4040*/  VOTEU.ANY UR4, UPT, PT ;  /* 0x0000000000047886 */ /* 0x000fe400038e0100 */
[----:B------:R-:W-:Y:S01]  /*4050*/  UFLO.U32 UR4, UR4 ;  /* 0x00000004000472bd */ /* 0x000fe200080e0000 */
[----:B------:R-:W2:Y:S01]  /*4060*/  REDUX UR6, R4 ;  /* 0x00000000040673c4 */ /* 0x000ea20000000000 */
[----:B------:R-:W-:-:S06]  /*4070*/  IMAD.U32 R0, RZ, RZ, UR5 ;  /* 0x00000005ff007e24 */ /* 0x000fcc000f8e00ff */
[----:B------:R4:W-:Y:S01]  /*4080*/  UTCATOMSWS.AND URZ, UR5 ;  /* 0x0000000500ff79e3 */ /* 0x0009e20008000000 */
[----:B------:R-:W3:Y:S01]  /*4090*/  REDUX UR7, R0 ;  /* 0x00000000000773c4 */ /* 0x000ee20000000000 */
[----:B-1----:R-:W-:Y:S01]  /*40a0*/  ISETP.EQ.U32.AND P0, PT, R2, UR4, PT ;  /* 0x0000000402007c0c */ /* 0x002fe2000bf02070 */
[----:B--2---:R-:W-:Y:S01]  /*40b0*/  IMAD.U32 R2, RZ, RZ, UR6 ;  /* 0x00000006ff027e24 */ /* 0x004fe2000f8e00ff */
[----:B---3--:R-:W-:-:S11]  /*40c0*/  MOV R3, UR7 ;  /* 0x0000000700037c02 */ /* 0x008fd60008000f00 */
[----:B------:R4:W-:Y:S04]  /*40d0*/  @P0 ATOMS.AND RZ, [UR8+0x14], R3 ;  /* 0x00001403ffff098c */ /* 0x0009e8000a800008 */
[----:B------:R4:W-:Y:S01]  /*40e0*/  @P0 ATOMS.AND RZ, [UR8+0x18], R2 ;  /* 0x00001802ffff098c */ /* 0x0009e2000a800008 */
[----:B------:R-:W-:Y:S05]  /*40f0*/  BRA `(.L_x_79) ;  /* 0x0000000000147947 */ /* 0x000fea0003800000 */
.L_x_78:
[----:B------:R-:W-:Y:S02]  /*4100*/  MOV R2, 0x4120 ;  /* 0x0000412000027802 */ /* 0x000fe40000000f00 */
[----:B---3-5:R-:W-:Y:S05]  /*4110*/  CALL.REL.NOINC `($__internal_0_$__cuda_sm10x_tcgen05_guardrail_trap_col_being_dealloced_not_returned_by_alloc) ;  /* 0x00000064008c7944 */ /* 0x028fea0003c00000 */
[----:B------:R-:W-:Y:S05]  /*4120*/  BRA `(.L_x_79) ;  /* 0x0000000000087947 */ /* 0x000fea0003800000 */
.L_x_77:
[----:B------:R-:W-:Y:S02]  /*4130*/  MOV R2, 0x4150 ;  /* 0x0000415000027802 */ /* 0x000fe40000000f00 */
[----:B---3-5:R-:W-:Y:S05]  /*4140*/  CALL.REL.NOINC `($__internal_2_$__cuda_sm10x_tcgen05_guardrail_trap_unallocated_columns_being_dealloced) ;  /* 0x0000006400987944 */ /* 0x028fea0003c00000 */
.L_x_79:
[----:B------:R-:W-:Y:S01]  /*4150*/  NOP ;  /* 0x0000000000007918 */ /* 0x000fe20000000000 */
[----:B----4-:R-:W-:Y:S05]  /*4160*/  EXIT ;  /* 0x000000000000794d */ /* 0x010fea0003800000 */
.L_x_61:
[----:B------:R-:W-:-:S09]  /*4170*/  UISETP.NE.OR UP0, UPT, UR18, 0x3, !UP3 ;  /* 0x000000031200788c */ /* 0x000fd2000df05670 */
[----:B------:R-:W-:Y:S05]  /*4180*/  BRA.U UP0, `(.L_x_80) ;  /* 0x0000001100887547 */ /* 0x000fea000b800000 */
[----:B------:R-:W2:Y:S01]  /*4190*/  LDCU.64 UR4, c[0x0][0x888] ;  /* 0x00011100ff0477ac */ /* 0x000ea20008000a00 */
[----:B------:R-:W3:Y:S01]  /*41a0*/  S2UR UR8, SR_CgaCtaId ;  /* 0x00000000000879c3 */ /* 0x000ee20000008800 */
[----:B------:R-:W-:Y:S02]  /*41b0*/  HFMA2 R9, -RZ, RZ, 0, 0 ;  /* 0x00000000ff097431 */ /* 0x000fe400000001ff */
[----:B------:R-:W-:Y:S01]  /*41c0*/  IMAD.MOV.U32 R11, RZ, RZ, 0x1 ;  /* 0x00000001ff0b7424 */ /* 0x000fe200078e00ff */
[----:B------:R-:W4:Y:S01]  /*41d0*/  LDCU UR40, c[0x0][0x370] ;  /* 0x00006e00ff2877ac */ /* 0x000f220008000800 */
[----:B------:R-:W-:Y:S01]  /*41e0*/  IMAD.MOV.U32 R10, RZ, RZ, RZ ;  /* 0x000000ffff0a7224 */ /* 0x000fe200078e00ff */
[----:B------:R-:W-:Y:S01]  /*41f0*/  MOV R3, 0x2000 ;  /* 0x0000200000037802 */ /* 0x000fe20000000f00 */
[----:B------:R-:W4:Y:S01]  /*4200*/  LDCU.128 UR44, c[0x0][0xb10] ;  /* 0x00016200ff2c77ac */ /* 0x000f220008000c00 */
[----:B------:R-:W1:Y:S01]  /*4210*/  LDC.64 R12, c[0x0][0x348] ;  /* 0x0000d200ff0c7b82 */ /* 0x000e620000000a00 */
[----:B------:R-:W3:Y:S01]  /*4220*/  LDCU UR37, c[0x0][0x374] ;  /* 0x00006e80ff2577ac */ /* 0x000ee20008000800 */
[----:B------:R-:W3:Y:S01]  /*4230*/  LDCU.64 UR38, c[0x0][0x890] ;  /* 0x00011200ff2677ac */ /* 0x000ee20008000a00 */
[----:B------:R-:W3:Y:S01]  /*4240*/  LDCU UR15, c[0x0][0xb0c] ;  /* 0x00016180ff0f77ac */ /* 0x000ee20008000800 */
[----:B--2---:R-:W-:Y:S01]  /*4250*/  UISETP.NE.U32.AND UP0, UPT, UR4, URZ, UPT ;  /* 0x000000ff0400728c */ /* 0x004fe2000bf05070 */
[----:B------:R-:W2:Y:S01]  /*4260*/  LDCU UR54, c[0x0][0xb20] ;  /* 0x00016400ff3677ac */ /* 0x000ea20008000800 */
[----:B------:R-:W2:Y:S01]  /*4270*/  LDCU UR4, c[0x0][0xb30] ;  /* 0x00016600ff0477ac */ /* 0x000ea20008000800 */
[----:B------:R-:W-:Y:S01]  /*4280*/  UMOV UR21, 0x400 ;  /* 0x0000040000157882 */ /* 0x000fe20000000000 */
[----:B----4-:R-:W-:-:S02]  /*4290*/  UIMAD.WIDE.U32 UR52, UR40, UR44, URZ ;  /* 0x0000002c283472a5 */ /* 0x010fc4000f8e00ff */
[----:B---3--:R-:W-:Y:S02]  /*42a0*/  UIMAD.WIDE.U32 UR6, UR37, UR47, URZ ;  /* 0x0000002f250672a5 */ /* 0x008fe4000f8e00ff */
[----:B------:R-:W-:Y:S02]  /*42b0*/  ULEA UR21, UR8, UR21, 0x18 ;  /* 0x0000001508157291 */ /* 0x000fe4000f8ec0ff */
[----:B------:R-:W-:Y:S02]  /*42c0*/  UISETP.NE.U32.AND UP6, UPT, UR38, URZ, UPT ;  /* 0x000000ff2600728c */ /* 0x000fe4000bfc5070 */
[----:B------:R-:W-:Y:S02]  /*42d0*/  UIADD3 UR43, UPT, UPT, UR21, 0xa8, URZ ;  /* 0x000000a8152b7890 */ /* 0x000fe4000fffe0ff */
[----:B------:R-:W-:Y:S02]  /*42e0*/  UIADD3 UR33, UPT, UPT, UR21, 0x90, URZ ;  /* 0x0000009015217890 */ /* 0x000fe4000fffe0ff */
[----:B------:R-:W-:-:S02]  /*42f0*/  UIADD3 UR25, UPT, UPT, UR21, 0x98, URZ ;  /* 0x0000009815197890 */ /* 0x000fc4000fffe0ff */
[----:B------:R-:W-:Y:S02]  /*4300*/  UIADD3 UR17, UPT, UPT, UR21, 0xa0, URZ ;  /* 0x000000a015117890 */ /* 0x000fe4000fffe0ff */
[----:B------:R-:W-:Y:S02]  /*4310*/  UISETP.NE.AND.EX UP5, UPT, UR5, URZ, UPT, UP0 ;  /* 0x000000ff0500728c */ /* 0x000fe4000bfa5300 */
[----:B------:R-:W-:Y:S01]  /*4320*/  UISETP.NE.AND UP0, UPT, UR42, 0x1, UPT ;  /* 0x000000012a00788c */ /* 0x000fe2000bf05270 */
[----:B------:R-:W-:Y:S01]  /*4330*/  UMOV UR52, UR53 ;  /* 0x0000003500347c82 */ /* 0x000fe20008000000 */
[----:B------:R-:W-:Y:S01]  /*4340*/  UMOV UR51, UR7 ;  /* 0x0000000700337c82 */ /* 0x000fe20008000000 */
[----:B------:R-:W-:Y:S02]  /*4350*/  USEL UR41, URZ, 0x1, UP4 ;  /* 0x00000001ff297887 */ /* 0x000fe4000a000000 */
[----:B------:R-:W-:Y:S02]  /*4360*/  UISETP.NE.AND UP0, UPT, UR15, 0x1, UPT ;  /* 0x000000010f00788c */ /* 0x000fe4000bf05270 */
[----:B------:R-:W-:-:S02]  /*4370*/  UPLOP3.LUT UP4, UPT, UPT, UPT, UPT, 0x40, 0x4 ;  /* 0x000000000004789c */ /* 0x000fc40003f8e870 */
[----:B------:R-:W-:Y:S01]  /*4380*/  UISETP.GE.AND UP2, UPT, UR42, 0x1, UPT ;  /* 0x000000012a00788c */ /* 0x000fe2000bf46270 */
[----:B------:R-:W3:Y:S01]  /*4390*/  LDCU.64 UR22, c[0x0][0xb28] ;  /* 0x00016500ff1677ac */ /* 0x000ee20008000a00 */
[----:B------:R-:W-:Y:S02]  /*43a0*/  UISETP.NE.AND.EX UP6, UPT, UR39, URZ, UPT, UP6 ;  /* 0x000000ff2700728c */ /* 0x000fe4000bfc5360 */
[----:B------:R-:W-:Y:S02]  /*43b0*/  UPRMT UR43, UR8, 0x654, UR43 ;  /* 0x00000654082b7896 */ /* 0x000fe4000800002b */
[----:B------:R-:W-:Y:S02]  /*43c0*/  UPRMT UR50, UR8, 0x654, UR33 ;  /* 0x0000065408327896 */ /* 0x000fe40008000021 */
[----:B------:R-:W-:Y:S02]  /*43d0*/  UPRMT UR49, UR8, 0x654, UR25 ;  /* 0x0000065408317896 */ /* 0x000fe40008000019 */
[----:B------:R-:W-:-:S02]  /*43e0*/  UPRMT UR48, UR8, 0x654, UR17 ;  /* 0x0000065408307896 */ /* 0x000fc40008000011 */
[----:B------:R-:W-:Y:S02]  /*43f0*/  USHF.R.U32.HI UR52, URZ, UR45, UR52 ;  /* 0x0000002dff347299 */ /* 0x000fe40008011634 */
[----:B--2---:R-:W-:Y:S02]  /*4400*/  USHF.R.U32.HI UR51, URZ, UR54, UR51 ;  /* 0x00000036ff337299 */ /* 0x004fe40008011633 */
[----:B------:R-:W-:Y:S02]  /*4410*/  UISETP.NE.AND UP0, UPT, UR46, 0x1, UPT ;  /* 0x000000012e00788c */ /* 0x000fe4000bf05270 */
[----:B-1----:R-:W-:-:S11]  /*4420*/  UISETP.NE.AND UP3, UPT, UR4, 0x1, UPT ;  /* 0x000000010400788c */ /* 0x002fd6000bf65270 */
.L_x_91:
[C---:B------:R-:W-:Y:S02]  /*4430*/  LEA R8, R10.reuse, UR21, 0x3 ;  /* 0x000000150a087c11 */ /* 0x040fe4000f8e18ff */
[----:B------:R-:W-:Y:S02]  /*4440*/  SHF.L.U32 R5, R9, 0x1f, RZ ;  /* 0x0000001f09057819 */ /* 0x000fe400000006ff */
[----:B------:R-:W-:Y:S02]  /*4450*/  LEA R6, R10, UR21, 0x4 ;  /* 0x000000150a067c11 */ /* 0x000fe4000f8e20ff */
[----:B-1----:R-:W1:Y:S02]  /*4460*/  SYNCS.PHASECHK.TRANS64.TRYWAIT P0, [R8+URZ+0xe0], R5 ;  /* 0x0000e005080075a7 */ /* 0x002e6400080011ff */
[----:B-1----:R-:W-:Y:S05]  /*4470*/  @!P0 BRA `(.L_x_81) ;  /* 0x0000005c00648947 */ /* 0x002fea0003800000 */
.L_x_181:
[----:B-1----:R-:W1:Y:S01]  /*4480*/  LDS.128 R4, [R6+0x170] ;  /* 0x0001700006047984 */ /* 0x002e620000000c00 */
[----:B------:R-:W-:Y:S01]  /*4490*/  UISETP.GE.AND UP0, UPT, UR42, 0x1, UPT ;  /* 0x000000012a00788c */ /* 0x000fe2000bf06270 */
[----:B------:R-:W-:Y:S01]  /*44a0*/  @!PT LDS RZ, [RZ] ;  /* 0x00000000fffff984 */ /* 0x000fe20000000800 */
[----:B------:R-:W-:Y:S01]  /*44b0*/  @!PT LDS RZ, [RZ] ;  /* 0x00000000fffff984 */ /* 0x000fe20000000800 */
[----:B------:R-:W-:Y:S01]  /*44c0*/  @!PT LDS RZ, [RZ] ;  /* 0x00000000fffff984 */ /* 0x000fe20000000800 */
[----:B------:R-:W-:Y:S01]  /*44d0*/  @!PT LDS RZ, [RZ] ;  /* 0x00000000fffff984 */ /* 0x000fe20000000800 */
[----:B------:R2:W-:Y:S06]  /*44e0*/  MEMBAR.ALL.CTA ;  /* 0x0000000000007992 */ /* 0x0005ec0000008000 */
[----:B--2---:R-:W2:Y:S01]  /*44f0*/  FENCE.VIEW.ASYNC.S ;  /* 0x00000000000073c6 */ /* 0x004ea20000000000 */
[----:B-1----:R-:W-:Y:S11]  /*4500*/  LOP3.LUT P0, RZ, R6, 0x1, RZ, 0xc0, !PT ;  /* 0x0000000106ff7812 */ /* 0x002ff6000780c0ff */
[----:B------:R-:W-:Y:S02]  /*4510*/  @!UPT UIADD3 URZ, UPT, UPT, URZ, URZ, URZ ;  /* 0x000000fffffff290 */ /* 0x000fe4000fffe0ff */
[----:B--2---:R-:W-:Y:S01]  /*4520*/  VOTEU.ANY UP2, P0 ;  /* 0x0000000000ff7886 */ /* 0x004fe20000040100 */
[----:B------:R-:W-:Y:S11]  /*4530*/  PLOP3.LUT P0, PT, PT, PT, UP2, 0x80, 0x8 ;  /* 0x000000000008781c */ /* 0x000ff60003f0f028 */
[----:B------:R-:W-:Y:S02]  /*4540*/  @!UPT UIADD3 URZ, UPT, UPT, URZ, URZ, URZ ;  /* 0x000000fffffff290 */ /* 0x000fe4000fffe0ff */
[----:B------:R-:W-:Y:S02]  /*4550*/  @P0 SHF.R.U32.HI R0, RZ, 0x10, R5 ;  /* 0x00000010ff000819 */ /* 0x000fe40000011605 */
[----:B------:R-:W-:Y:S02]  /*4560*/  @P0 MOV R2, R4 ;  /* 0x0000000400020202 */ /* 0x000fe40000000f00 */
[----:B------:R-:W-:Y:S01]  /*4570*/  @P0 R2UR UR4, R0 ;  /* 0x00000000000402ca */ /* 0x000fe200000e0000 */
[----:B------:R-:W-:Y:S01]  /*4580*/  VIADD R0, R8, 0xf0 ;  /* 0x000000f008007836 */ /* 0x000fe20000000000 */
[----:B------:R-:W-:Y:S02]  /*4590*/  @P0 LOP3.LUT R4, R5, 0xffff, RZ, 0xc0, !PT ;  /* 0x0000ffff05040812 */ /* 0x000fe400078ec0ff */
[----:B------:R-:W-:Y:S02]  /*45a0*/  @P0 R2UR UR6, R2 ;  /* 0x00000000020602ca */ /* 0x000fe400000e0000 */
[----:B------:R-:W-:Y:S02]  /*45b0*/  PRMT R0, RZ, 0x654, R0 ;  /* 0x00000654ff007816 */ /* 0x000fe40000000000 */
[----:B------:R-:W-:Y:S02]  /*45c0*/  @P0 R2UR UR5, R4 ;  /* 0x00000000040502ca */ /* 0x000fe400000e0000 */
[----:B------:R1:W-:Y:S03]  /*45d0*/  SYNCS.ARRIVE.TRANS64.RED.A1T0 RZ, [R0+URZ], RZ ;  /* 0x000000ff00ff79a7 */ /* 0x0003e600081004ff */
[----:B------:R-:W-:Y:S04]  /*45e0*/  @UP2 UMOV UR29, UR4 ;  /* 0x00000004001d2c82 */ /* 0x000fe80008000000 */
[----:B------:R-:W-:Y:S04]  /*45f0*/  @UP2 UMOV UR14, UR6 ;  /* 0x00000006000e2c82 */ /* 0x000fe80008000000 */
[----:B------:R-:W-:Y:S01]  /*4600*/  @UP2 UMOV UR13, UR5 ;  /* 0x00000005000d2c82 */ /* 0x000fe20008000000 */
[----:B------:R-:W-:Y:S05]  /*4610*/  BRA.U !UP0, `(.L_x_82) ;  /* 0x0000000108c07547 */ /* 0x000fea000b800000 */
[----:B------:R-:W-:Y:S02]  /*4620*/  UIMAD.WIDE.U32 UR18, UR13, UR47, URZ ;  /* 0x0000002f0d1272a5 */ /* 0x000fe4000f8e00ff */
[----:B------:R-:W-:Y:S02]  /*4630*/  UP2UR UR16, UPR, URZ, 0x4 ;  /* 0x00000004ff107883 */ /* 0x000fe40008000000 */
[----:B------:R-:W-:Y:S02]  /*4640*/  UISETP.NE.AND UP2, UPT, UR46, 0x1, UPT ;  /* 0x000000012e00788c */ /* 0x000fe4000bf45270 */
[----:B------:R-:W-:Y:S02]  /*4650*/  UIMAD.WIDE.U32 UR26, UR14, UR44, URZ ;  /* 0x0000002c0e1a72a5 */ /* 0x000fe4000f8e00ff */
[----:B------:R-:W-:Y:S02]  /*4660*/  USEL UR4, UR37, UR51, !UP2 ;  /* 0x0000003325047287 */ /* 0x000fe4000d000000 */
[----:B------:R-:W-:Y:S02]  /*4670*/  UISETP.NE.AND UP0, UPT, UR15, 0x1, UPT ;  /* 0x000000010f00788c */ /* 0x000fe4000bf05270 */
[----:B------:R-:W-:Y:S02]  /*4680*/  UP2UR UR20, UPR, URZ, 0x2 ;  /* 0x00000002ff147883 */ /* 0x000fe40008000000 */
[----:B------:R-:W-:Y:S02]  /*4690*/  UISETP.NE.AND UP1, UPT, UR42, 0x1, UPT ;  /* 0x000000012a00788c */ /* 0x000fe4000bf25270 */
[----:B---3--:R-:W-:Y:S02]  /*46a0*/  UIMAD.WIDE.U32 UR8, UR4, UR22, URZ ;  /* 0x00000016040872a5 */ /* 0x008fe4000f8e00ff */
[----:B------:R-:W-:Y:S01]  /*46b0*/  USEL UR7, UR40, UR52, !UP0 ;  /* 0x0000003428077287 */ /* 0x000fe2000c000000 */
[----:B------:R-:W-:Y:S02]  /*46c0*/  UMOV UR5, UR19 ;  /* 0x0000001300057c82 */ /* 0x000fe40008000000 */
[----:B------:R-:W-:Y:S02]  /*46d0*/  USHF.R.U32.HI UR6, URZ, UR54, UR5 ;  /* 0x00000036ff067299 */ /* 0x000fe40008011605 */
[----:B------:R-:W-:Y:S02]  /*46e0*/  UIMAD.WIDE.U32 UR10, UR7, UR22, URZ ;  /* 0x00000016070a72a5 */ /* 0x000fe4000f8e00ff */
[----:B------:R-:W-:Y:S02]  /*46f0*/  USEL UR6, UR13, UR6, !UP2 ;  /* 0x000000060d067287 */ /* 0x000fe4000d000000 */
[----:B------:R-:W-:Y:S01]  /*4700*/  UISETP.NE.AND UP2, UPT, UR16, URZ, UPT ;  /* 0x000000ff1000728c */ /* 0x000fe2000bf45270 */
[----:B------:R-:W-:Y:S02]  /*4710*/  UMOV UR5, UR27 ;  /* 0x0000001b00057c82 */ /* 0x000fe40008000000 */
[----:B------:R-:W-:Y:S03]  /*4720*/  USHF.R.U32.HI UR12, URZ, UR45, UR5 ;  /* 0x0000002dff0c7299 */ /* 0x000fe60008011605 */
[----:B------:R-:W-:Y:S02]  /*4730*/  UMOV UR5, UR9 ;  /* 0x0000000900057c82 */ /* 0x000fe40008000000 */
[----:B------:R-:W-:Y:S03]  /*4740*/  @UP1 USHF.R.U32.HI UR4, URZ, UR23, UR5 ;  /* 0x00000017ff041299 */ /* 0x000fe60008011605 */
[----:B------:R-:W-:Y:S01]  /*4750*/  UMOV UR5, UR11 ;  /* 0x0000000b00057c82 */ /* 0x000fe20008000000 */
[----:B------:R-:W-:Y:S02]  /*4760*/  UIMAD UR4, UR42, UR4, URZ ;  /* 0x000000042a0472a4 */ /* 0x000fe4000f8e02ff */
[----:B------:R-:W-:Y:S02]  /*4770*/  @UP1 USHF.R.U32.HI UR7, URZ, UR23, UR5 ;  /* 0x00000017ff071299 */ /* 0x000fe40008011605 */
[----:B------:R-:W-:Y:S02]  /*4780*/  USEL UR5, UR14, UR12, !UP0 ;  /* 0x0000000c0e057287 */ /* 0x000fe4000c000000 */
[----:B------:R-:W-:Y:S02]  /*4790*/  UIMAD.WIDE.U32 UR10, UR6, UR22, URZ ;  /* 0x00000016060a72a5 */ /* 0x000fe4000f8e00ff */
[----:B------:R-:W-:Y:S02]  /*47a0*/  UIMAD UR8, UR42, UR7, URZ ;  /* 0x000000072a0872a4 */ /* 0x000fe4000f8e02ff */
[----:B------:R-:W-:Y:S03]  /*47b0*/  UISETP.GE.AND UP0, UPT, UR6, UR4, UPT ;  /* 0x000000040600728c */ /* 0x000fe6000bf06270 */
[----:B------:R-:W-:Y:S01]  /*47c0*/  UMOV UR4, UR11 ;  /* 0x0000000b00047c82 */ /* 0x000fe20008000000 */
[----:B------:R-:W-:Y:S02]  /*47d0*/  UISETP.GE.OR UP0, UPT, UR5, UR8, UP0 ;  /* 0x000000080500728c */ /* 0x000fe40008706670 */
[----:B------:R-:W-:Y:S02]  /*47e0*/  USHF.R.U32.HI UR4, URZ, UR23, UR4 ;  /* 0x00000017ff047299 */ /* 0x000fe40008011604 */
[----:B------:R-:W-:Y:S02]  /*47f0*/  UIMAD.WIDE.U32 UR8, UR5, UR22, URZ ;  /* 0x00000016050872a5 */ /* 0x000fe4000f8e00ff */
[----:B------:R-:W-:Y:S04]  /*4800*/  USEL UR10, UR6, UR4, !UP1 ;  /* 0x00000004060a7287 */ /* 0x000fe8000c800000 */
[----:B------:R-:W-:Y:S01]  /*4810*/  UIADD3 UR11, UPT, UPT, -UR10, URZ, URZ ;  /* 0x000000ff0a0b7290 */ /* 0x000fe2000fffe1ff */
[----:B------:R-:W-:Y:S02]  /*4820*/  @!UP0 UMOV UR4, UR9 ;  /* 0x0000000900048c82 */ /* 0x000fe40008000000 */
[----:B------:R-:W-:Y:S02]  /*4830*/  @!UP0 USHF.R.U32.HI UR4, URZ, UR23, UR4 ;  /* 0x00000017ff048299 */ /* 0x000fe40008011604 */
[----:B------:R-:W-:Y:S02]  /*4840*/  UIMAD UR8, UR42, UR11, UR6 ;  /* 0x0000000b2a0872a4 */ /* 0x000fe4000f8e0206 */
[----:B------:R-:W-:Y:S02]  /*4850*/  @!UP0 USEL UR4, UR5, UR4, !UP1 ;  /* 0x0000000405048287 */ /* 0x000fe4000c800000 */
[----:B------:R-:W-:Y:S02]  /*4860*/  UISETP.NE.AND UP1, UPT, UR20, URZ, UPT ;  /* 0x000000ff1400728c */ /* 0x000fe4000bf25270 */
[----:B------:R-:W-:Y:S02]  /*4870*/  @!UP0 UIMAD UR8, UR7, UR8, UR4 ;  /* 0x00000008070882a4 */ /* 0x000fe4000f8e0204 */
[----:B------:R-:W-:Y:S02]  /*4880*/  @!UP0 UIADD3 UR9, UPT, UPT, UR10, -UR4, URZ ;  /* 0x800000040a098290 */ /* 0x000fe4000fffe0ff */
[----:B------:R-:W-:Y:S02]  /*4890*/  UIADD3 UR4, UPT, UPT, -UR5, URZ, URZ ;  /* 0x000000ff05047290 */ /* 0x000fe4000fffe1ff */
[----:B------:R-:W-:Y:S02]  /*48a0*/  UIADD3 UR7, UPT, UPT, -UR6, URZ, URZ ;  /* 0x000000ff06077290 */ /* 0x000fe4000fffe1ff */
[----:B------:R-:W-:Y:S02]  /*48b0*/  @!UP0 UIMAD UR6, UR9, UR42, UR5 ;  /* 0x0000002a090682a4 */ /* 0x000fe4000f8e0205 */
[----:B------:R-:W-:Y:S02]  /*48c0*/  UIMAD UR14, UR15, UR4, UR14 ;  /* 0x000000040f0e72a4 */ /* 0x000fe4000f8e020e */
[----:B------:R-:W-:Y:S01]  /*48d0*/  UIMAD UR13, UR46, UR7, UR13 ;  /* 0x000000072e0d72a4 */ /* 0x000fe2000f8e020d */
[----:B------:R-:W-:Y:S02]  /*48e0*/  @!UP0 UMOV UR5, UR8 ;  /* 0x0000000800058c82 */ /* 0x000fe40008000000 */
[----:B------:R-:W-:Y:S02]  /*48f0*/  UIMAD UR14, UR5, UR15, UR14 ;  /* 0x0000000f050e72a4 */ /* 0x000fe4000f8e020e */
[----:B------:R-:W-:Y:S11]  /*4900*/  UIMAD UR13, UR6, UR46, UR13 ;  /* 0x0000002e060d72a4 */ /* 0x000ff6000f8e020d */
[----:B------:R-:W-:Y:S01]  /*4910*/  @!UPT UIADD3 URZ, UPT, UPT, URZ, URZ, URZ ;  /* 0x000000fffffff290 */ /* 0x000fe2000fffe0ff */
.L_x_82:
[----:B------:R-:W2:Y:S01]  /*4920*/  @!UP3 LDCU.128 UR8, c[0x0][0xb10] ;  /* 0x00016200ff08b7ac */ /* 0x000ea20008000c00 */
[----:B------:R-:W-:Y:S02]  /*4930*/  ISETP.NE.U32.AND P0, PT, RZ, UR38, PT ;  /* 0x00000026ff007c0c */ /* 0x000fe4000bf05070 */
[----:B------:R-:W-:Y:S02]  /*4940*/  SHF.L.U32 R4, R11, 0x1f, RZ ;  /* 0x0000001f0b047819 */ /* 0x000fe400000006ff */
[----:B------:R-:W-:Y:S01]  /*4950*/  ISETP.NE.AND.EX P0, PT, RZ, UR39, PT, P0 ;  /* 0x00000027ff007c0c */ /* 0x000fe2000bf05300 */
[----:B------:R-:W4:Y:S01]  /*4960*/  @!UP3 LDCU UR5, c[0x0][0xb0c] ;  /* 0x00016180ff05b7ac */ /* 0x000f220008000800 */
[----:B------:R-:W-:Y:S02]  /*4970*/  USHF.L.U32 UR35, UR30, 0x6, URZ ;  /* 0x000000061e237899 */ /* 0x000fe400080006ff */
[----:B------:R-:W-:Y:S02]  /*4980*/  USHF.L.U32 UR34, UR31, 0x8, URZ ;  /* 0x000000081f227899 */ /* 0x000fe400080006ff */
[----:B--2---:R-:W-:Y:S07]  /*4990*/  UIMAD.WIDE.U32 UR6, UR14, UR8, URZ ;  /* 0x000000080e0672a5 */ /* 0x004fee000f8e00ff */
[----:B------:R-:W-:Y:S01]  /*49a0*/  @!UP3 UMOV UR4, UR7 ;  /* 0x000000070004bc82 */ /* 0x000fe20008000000 */
[----:B----4-:R-:W-:Y:S02]  /*49b0*/  @!UP3 UISETP.NE.AND UP0, UPT, UR5, 0x1, UPT ;  /* 0x000000010500b88c */ /* 0x010fe4000bf05270 */
[----:B------:R-:W-:Y:S02]  /*49c0*/  @!UP3 USHF.R.U32.HI UR4, URZ, UR9, UR4 ;  /* 0x00000009ff04b299 */ /* 0x000fe40008011604 */
[----:B------:R-:W-:Y:S02]  /*49d0*/  UIMAD.WIDE.U32 UR6, UR13, UR11, URZ ;  /* 0x0000000b0d0672a5 */ /* 0x000fe4000f8e00ff */
[----:B------:R-:W-:Y:S02]  /*49e0*/  @!UP3 USEL UR8, UR14, UR4, !UP0 ;  /* 0x000000040e08b287 */ /* 0x000fe4000c000000 */
[----:B------:R-:W-:Y:S03]  /*49f0*/  @!UP3 UISETP.NE.AND UP0, UPT, UR10, 0x1, UPT ;  /* 0x000000010a00b88c */ /* 0x000fe6000bf05270 */
[----:B------:R-:W-:Y:S02]  /*4a00*/  @!UP3 UMOV UR6, UR7 ;  /* 0x000000070006bc82 */ /* 0x000fe40008000000 */
[----:B------:R-:W2:Y:S02]  /*4a10*/  @!UP3 LDCU UR4, c[0x0][0xb20] ;  /* 0x00016400ff04b7ac */ /* 0x000ea40008000800 */
[----:B--2---:R-:W-:Y:S04]  /*4a20*/  @!UP3 USHF.R.U32.HI UR6, URZ, UR4, UR6 ;  /* 0x00000004ff06b299 */ /* 0x004fe80008011606 */
[----:B------:R-:W-:Y:S04]  /*4a30*/  @!UP3 USEL UR6, UR13, UR6, !UP0 ;  /* 0x000000060d06b287 */ /* 0x000fe8000c000000 */
[----:B------:R-:W-:Y:S02]  /*4a40*/  @!UP3 UIADD3 UR4, UPT, UPT, -UR8, UR6, URZ ;  /* 0x000000060804b290 */ /* 0x000fe4000fffe1ff */
[----:B------:R-:W-:Y:S02]  /*4a50*/  @!UP3 UIADD3 UR6, UPT, UPT, UR8, -UR6, URZ ;  /* 0x800000060806b290 */ /* 0x000fe4000fffe0ff */
[----:B------:R-:W-:Y:S02]  /*4a60*/  @!UP3 UIMAD UR14, UR4, UR5, UR14 ;  /* 0x00000005040eb2a4 */ /* 0x000fe4000f8e020e */
[----:B------:R-:W-:Y:S01]  /*4a70*/  @!UP3 UIMAD UR13, UR6, UR10, UR13 ;  /* 0x0000000a060db2a4 */ /* 0x000fe2000f8e020d */
[----:B------:R-:W-:Y:S11]  /*4a80*/  BRA.U UP4, `(.L_x_83) ;  /* 0x0000000104107547 */ /* 0x000ff6000b800000 */
[----:B-1----:R-:W-:Y:S04]  /*4a90*/  MOV R0, UR41 ;  /* 0x0000002900007c02 */ /* 0x002fe80008000f00 */
[----:B------:R-:W-:Y:S04]  /*4aa0*/  SHF.L.U32 R5, R0, 0x1f, RZ ;  /* 0x0000001f00057819 */ /* 0x000fe800000006ff */
[----:B------:R-:W1:Y:S02]  /*4ab0*/  SYNCS.PHASECHK.TRANS64.TRYWAIT P1, [UR21+0xd8], R5 ;  /* 0x0000d805ff0075a7 */ /* 0x000e640008021115 */
[----:B-1----:R-:W-:Y:S05]  /*4ac0*/  @!P1 BRA `(.L_x_84) ;  /* 0x0000005400e49947 */ /* 0x002fea0003800000 */
.L_x_83:
[----:B------:R-:W-:Y:S05]  /*4ad0*/  BRA.U !UP6, `(.L_x_85) ;  /* 0x000000010e387547 */ /* 0x000fea000b800000 */
[----:B------:R-:W-:Y:S01]  /*4ae0*/  UPLOP3.LUT UP1, UPT, UPT, UPT, UP5, 0x80, 0x8 ;  /* 0x000000000008789c */ /* 0x000fe20003f2f050 */
[----:B-1----:R-:W-:Y:S01]  /*4af0*/  HFMA2 R0, -RZ, RZ, 0, 5.9604644775390625e-08 ;  /* 0x00000001ff007431 */ /* 0x002fe200000001ff */
[----:B------:R-:W1:Y:S01]  /*4b00*/  LDCU.64 UR8, c[0x0][0x358] ;  /* 0x00006b00ff0877ac */ /* 0x000e620008000a00 */
[----:B------:R-:W-:Y:S03]  /*4b10*/  IMAD.MOV.U32 R81, RZ, RZ, 0x1 ;  /* 0x00000001ff517424 */ /* 0x000fe600078e00ff */
[----:B------:R-:W-:Y:S05]  /*4b20*/  PLOP3.LUT P1, PT, PT, PT, UP1, 0x80, 0x8 ;  /* 0x000000000008781c */ /* 0x000fea0003f2f018 */
[----:B------:R-:W2:Y:S01]  /*4b30*/  @UP1 LDCU.64 UR4, c[0x0][0x888] ;  /* 0x00011100ff0417ac */ /* 0x000ea20008000a00 */
[----:B------:R-:W-:Y:S07]  /*4b40*/  @UP1 UIMAD UR6, UR36, UR38, URZ ;  /* 0x00000026240612a4 */ /* 0x000fee000f8e02ff */
[----:B------:R-:W-:Y:S01]  /*4b50*/  @!P1 PRMT R81, R0, 0x7610, R81 ;  /* 0x0000761000519816 */ /* 0x000fe20000000051 */
[----:B--2---:R-:W-:Y:S06]  /*4b60*/  @UP1 UIMAD.WIDE UR4, UR6, 0x4, UR4 ;  /* 0x00000004060418a5 */ /* 0x004fec000f8e0204 */
[----:B------:R-:W-:Y:S01]  /*4b70*/  IMAD.U32 R6, RZ, RZ, UR4 ;  /* 0x00000004ff067e24 */ /* 0x000fe2000f8e00ff */
[----:B------:R-:W-:Y:S04]  /*4b80*/  MOV R7, UR5 ;  /* 0x0000000500077c02 */ /* 0x000fe80008000f00 */
[----:B------:R-:W2:Y:S01]  /*4b90*/  @!UP1 LDCU UR4, c[0x0][0x880] ;  /* 0x00011000ff0497ac */ /* 0x000ea20008000800 */
[----:B-1---5:R4:W5:Y:S02]  /*4ba0*/  @P1 LDG.E R41, desc[UR8][R6.64] ;  /* 0x0000000806291981 */ /* 0x022964000c1e1900 */
[----:B--2-4-:R-:W-:Y:S07]  /*4bb0*/  @!P1 IMAD.U32 R41, RZ, RZ, UR4 ;  /* 0x00000004ff299e24 */ /* 0x014fee000f8e00ff */
.L_x_85:
[----:B-----5:R-:W-:Y:S01]  /*4bc0*/  @!P0 FSETP.EQ.AND P2, PT, R41, RZ, PT ;  /* 0x000000ff2900820b */ /* 0x020fe20003f42000 */
[----:B------:R-:W-:Y:S01]  /*4bd0*/  @!UPT UIADD3 URZ, UPT, UPT, URZ, URZ, URZ ;  /* 0x000000fffffff290 */ /* 0x000fe2000fffe0ff */
[----:B------:R-:W-:Y:S11]  /*4be0*/  @!P0 BRA `(.L_x_86) ;  /* 0x0000000000148947 */ /* 0x000ff60003800000 */
[----:B------:R-:W-:Y:S02]  /*4bf0*/  LOP3.LUT P0, RZ, R81, 0xff, RZ, 0xc0, !PT ;  /* 0x000000ff51ff7812 */ /* 0x000fe4000780c0ff */
[----:B------:R-:W-:Y:S04]  /*4c00*/  PLOP3.LUT P2, PT, PT, PT, UP1, 0x80, 0x8 ;  /* 0x000000000008781c */ /* 0x000fe80003f4f018 */
[----:B------:R-:W-:Y:S07]  /*4c10*/  PLOP3.LUT P2, PT, P2, PT, PT, 0x8, 0x80 ;  /* 0x000000000080781c */ /* 0x000fee000174e170 */
[----:B------:R-:W-:Y:S11]  /*4c20*/  @P0 FSETP.EQ.AND P2, PT, R41, RZ, PT ;  /* 0x000000ff2900020b */ /* 0x000ff60003f42000 */
[----:B------:R-:W-:Y:S02]  /*4c30*/  @!UPT UIADD3 URZ, UPT, UPT, URZ, URZ, URZ ;  /* 0x000000fffffff290 */ /* 0x000fe4000fffe0ff */
.L_x_86:
[----:B------:R-:W2:Y:S01]  /*4c40*/  SYNCS.PHASECHK.TRANS64.TRYWAIT P0, [UR21+0xb0], R4 ;  /* 0x0000b004ff0075a7 */ /* 0x000ea20008001115 */
[----:B------:R-:W-:Y:S04]  /*4c50*/  ELECT P1, URZ, PT ;  /* 0x0000000000ff782f */ /* 0x000fe80003820000 */
[----:B------:R-:W-:Y:S01]  /*4c60*/  PLOP3.LUT P1, PT, P2, P1, PT, 0xf2, 0x2f ;  /* 0x00000000002f781c */ /* 0x000fe20001723e72 */
[----:B------:R-:W-:Y:S01]  /*4c70*/  @!UPT UIADD3 URZ, UPT, UPT, URZ, URZ, URZ ;  /* 0x000000fffffff290 */ /* 0x000fe2000fffe0ff */
[----:B--2---:R-:W-:Y:S11]  /*4c80*/  @!P0 BRA `(.L_x_87) ;  /* 0x00000054008c8947 */ /* 0x004ff60003800000 */
.L_x_184:
[----:B------:R-:W-:Y:S01]  /*4c90*/  @!P1 IADD3 R2, P0, PT, R12, 0x580, RZ ;  /* 0x000005800c029810 */ /* 0x000fe20007f1e0ff */
[----:B------:R-:W-:Y:S01]  /*4ca0*/  VOTEU.ALL UP0, P1 ;  /* 0x0000000000ff7886 */ /* 0x000fe20000800000 */
[----:B------:R-:W-:Y:S01]  /*4cb0*/  UMOV UR6, 0x0 ;  /* 0x0000000000067882 */ /* 0x000fe20000000000 */
[----:B------:R-:W-:Y:S01]  /*4cc0*/  UMOV UR7, 0x10000000 ;  /* 0x1000000000077882 */ /* 0x000fe20000000000 */
[----:B------:R-:W-:Y:S01]  /*4cd0*/  @!P1 R2UR UR5, R2 ;  /* 0x00000000020592ca */ /* 0x000fe200000e0000 */
[----:B-1----:R-:W-:Y:S01]  /*4ce0*/  @!P1 IMAD.X R0, RZ, RZ, R13, P0 ;  /* 0x000000ffff009224 */ /* 0x002fe200000e060d */
[----:B------:R-:W-:Y:S01]  /*4cf0*/  @!UP0 UIADD3 UR32, UPT, UPT, UR21, 0x400, URZ ;  /* 0x0000040015208890 */ /* 0x000fe2000fffe0ff */
[----:B------:R-:W-:Y:S03]  /*4d00*/  VOTEU.ALL UP0, P1 ;  /* 0x0000000000ff7886 */ /* 0x000fe60000800000 */
[----:B------:R-:W-:Y:S01]  /*4d10*/  @!P1 R2UR UR4, R0 ;  /* 0x00000000000492ca */ /* 0x000fe200000e0000 */
[----:B------:R-:W-:Y:S06]  /*4d20*/  @!P1 IMAD.MOV.U32 R0, RZ, RZ, 0x2000 ;  /* 0x00002000ff009424 */ /* 0x000fec00078e00ff */
[----:B------:R-:W-:Y:S06]  /*4d30*/  IMAD.U32 R6, RZ, RZ, UR5 ;  /* 0x00000005ff067e24 */ /* 0x000fec000f8e00ff */
[----:B------:R-:W-:Y:S01]  /*4d40*/  IMAD.U32 R7, RZ, RZ, UR4 ;  /* 0x00000004ff077e24 */ /* 0x000fe2000f8e00ff */
[----:B------:R-:W-:Y:S04]  /*4d50*/  @!P1 R2UR UR4, R6 ;  /* 0x00000000060492ca */ /* 0x000fe800000e0000 */
[----:B------:R-:W-:Y:S11]  /*4d60*/  @!P1 R2UR UR5, R7 ;  /* 0x00000000070592ca */ /* 0x000ff600000e0000 */
[----:B------:R-:W-:Y:S02]  /*4d70*/  @!UPT UIADD3 URZ, UPT, UPT, URZ, URZ, URZ ;  /* 0x000000fffffff290 */ /* 0x000fe4000fffe0ff */
[----:B------:R1:W-:Y:S01]  /*4d80*/  @!UP0 UTMALDG.3D [UR32], [UR4], desc[UR6] ;  /* 0x00000620040085b4 */ /* 0x0003e20008011000 */
[----:B------:R1:W-:Y:S01]  /*4d90*/  @!P1 SYNCS.ARRIVE.TRANS64.RED.A0TR RZ, [UR21+0x90], R0 ;  /* 0x00009000ffff99a7 */ /* 0x0003e20008300415 */
[----:B------:R-:W-:Y:S01]  /*4da0*/  SYNCS.ARRIVE.TRANS64.RED.A1T0 RZ, [UR50], RZ ;  /* 0x000000ffffff79a7 */ /* 0x000fe20008100432 */
[----:B------:R-:W2:Y:S02]  /*4db0*/  SYNCS.PHASECHK.TRANS64.TRYWAIT P0, [UR21+0xb8], R4 ;  /* 0x0000b804ff0075a7 */ /* 0x000ea40008001115 */
[----:B-12---:R-:W-:Y:S05]  /*4dc0*/  @!P0 BRA `(.L_x_88) ;  /* 0x0000005400548947 */ /* 0x006fea0003800000 */
.L_x_186:
[----:B------:R-:W-:Y:S01]  /*4dd0*/  @!P1 IADD3 R2, P0, PT, R12, 0x580, RZ ;  /* 0x000005800c029810 */ /* 0x000fe20007f1e0ff */
[----:B------:R-:W-:Y:S01]  /*4de0*/  VOTEU.ALL UP0, P1 ;  /* 0x0000000000ff7886 */ /* 0x000fe20000800000 */
[----:B------:R-:W-:Y:S01]  /*4df0*/  UMOV UR6, 0x0 ;  /* 0x0000000000067882 */ /* 0x000fe20000000000 */
[----:B------:R-:W-:Y:S01]  /*4e00*/  UMOV UR7, 0x10000000 ;  /* 0x1000000000077882 */ /* 0x000fe20000000000 */
[----:B------:R-:W-:Y:S01]  /*4e10*/  @!P1 R2UR UR5, R2 ;  /* 0x00000000020592ca */ /* 0x000fe200000e0000 */
[----:B------:R-:W-:Y:S01]  /*4e20*/  @!P1 IMAD.X R0, RZ, RZ, R13, P0 ;  /* 0x000000ffff009224 */ /* 0x000fe200000e060d */
[----:B------:R-:W-:Y:S02]  /*4e30*/  @!UP0 UIADD3 UR26, UPT, UPT, UR34, 0x40, URZ ;  /* 0x00000040221a8890 */ /* 0x000fe4000fffe0ff */
[----:B------:R-:W-:Y:S02]  /*4e40*/  @!UP0 UIADD3 UR24, UPT, UPT, UR21, 0x2400, URZ ;  /* 0x0000240015188890 */ /* 0x000fe4000fffe0ff */
[----:B------:R-:W-:Y:S01]  /*4e50*/  @!P1 R2UR UR4, R0 ;  /* 0x00000000000492ca */ /* 0x000fe200000e0000 */
[----:B------:R-:W-:Y:S01]  /*4e60*/  VOTEU.ALL UP0, P1 ;  /* 0x0000000000ff7886 */ /* 0x000fe20000800000 */
[----:B------:R-:W-:Y:S01]  /*4e70*/  @!P1 IMAD.MOV.U32 R0, RZ, RZ, 0x2000 ;  /* 0x00002000ff009424 */ /* 0x000fe200078e00ff */
[----:B------:R-:W-:Y:S01]  /*4e80*/  UMOV UR27, UR35 ;  /* 0x00000023001b7c82 */ /* 0x000fe20008000000 */
[----:B------:R-:W-:Y:S03]  /*4e90*/  UMOV UR28, UR36 ;  /* 0x00000024001c7c82 */ /* 0x000fe60008000000 */
        /* <DEDUP_REMOVED lines=8> */
[----:B------:R-:W4:Y:S02]  /*4f20*/  SYNCS.PHASECHK.TRANS64.TRYWAIT P0, [UR21+0xc0], R4 ;  /* 0x0000c004ff0075a7 */ /* 0x000f240008001115 */
[----:B--2-4-:R-:W-:Y:S05]  /*4f30*/  @!P0 BRA `(.L_x_89) ;  /* 0x0000005400108947 */ /* 0x014fea0003800000 */
.L_x_188:
[----:B------:R-:W-:Y:S01]  /*4f40*/  @!P1 IADD3 R2, P0, PT, R12, 0x580, RZ ;  /* 0x000005800c029810 */ /* 0x000fe20007f1e0ff */
[----:B------:R-:W-:Y:S01]  /*4f50*/  VOTEU.ALL UP0, P1 ;  /* 0x0000000000ff7886 */ /* 0x000fe20000800000 */
[----:B------:R-:W-:Y:S01]  /*4f60*/  UMOV UR6, 0x0 ;  /* 0x0000000000067882 */ /* 0x000fe20000000000 */
[----:B------:R-:W-:Y:S01]  /*4f70*/  UMOV UR7, 0x10000000 ;  /* 0x1000000000077882 */ /* 0x000fe20000000000 */
[----:B------:R-:W-:Y:S01]  /*4f80*/  @!P1 R2UR UR5, R2 ;  /* 0x00000000020592ca */ /* 0x000fe200000e0000 */
[----:B------:R-:W-:Y:S01]  /*4f90*/  @!P1 IMAD.X R0, RZ, RZ, R13, P0 ;  /* 0x000000ffff009224 */ /* 0x000fe200000e060d */
[----:B------:R-:W-:Y:S01]  /*4fa0*/  @!UP0 UIADD3 UR18, UPT, UPT, UR34, 0x80, URZ ;  /* 0x0000008022128890 */ /* 0x000fe2000fffe0ff */
[----:B------:R-:W-:Y:S01]  /*4fb0*/  VIADD R10, R10, 0x1 ;  /* 0x000000010a0a7836 */ /* 0x000fe20000000000 */
        /* <DEDUP_REMOVED lines=16> */
.L_x_190:
[----:B------:R-:W-:Y:S01]  /*50c0*/  @!P1 IADD3 R2, P0, PT, R12, 0x580, RZ ;  /* 0x000005800c029810 */ /* 0x000fe20007f1e0ff */
[----:B------:R-:W-:Y:S01]  /*50d0*/  VOTEU.ALL UP0, P1 ;  /* 0x0000000000ff7886 */ /* 0x000fe20000800000 */
[----:B------:R-:W-:Y:S01]  /*50e0*/  UMOV UR6, 0x0 ;  /* 0x0000000000067882 */ /* 0x000fe20000000000 */
[----:B------:R-:W-:Y:S01]  /*50f0*/  UMOV UR7, 0x10000000 ;  /* 0x1000000000077882 */ /* 0x000fe20000000000 */
[----:B------:R-:W-:Y:S01]  /*5100*/  @!P1 R2UR UR5, R2 ;  /* 0x00000000020592ca */ /* 0x000fe200000e0000 */
[----:B------:R-:W-:Y:S01]  /*5110*/  @!P1 IMAD.X R0, RZ, RZ, R13, P0 ;  /* 0x000000ffff009224 */ /* 0x000fe200000e060d */
[----:B------:R-:W-:Y:S01]  /*5120*/  @!UP0 UIADD3 UR10, UPT, UPT, UR34, 0xc0, URZ ;  /* 0x000000c0220a8890 */ /* 0x000fe2000fffe0ff */
[----:B------:R-:W-:Y:S01]  /*5130*/  R2UR UR18, R83 ;  /* 0x00000000531272ca */ /* 0x000fe200000e0000 */
[----:B------:R-:W-:Y:S01]  /*5140*/  @!UP0 UIADD3 UR8, UPT, UPT, UR21, 0x6400, URZ ;  /* 0x0000640015088890 */ /* 0x000fe2000fffe0ff */
[----:B------:R-:W-:Y:S01]  /*5150*/  R2UR UR16, R84 ;  /* 0x00000000541072ca */ /* 0x000fe200000e0000 */
[----:B------:R-:W-:Y:S01]  /*5160*/  @!UP0 UIADD3 UR9, UPT, UPT, UR21, 0xa8, URZ ;  /* 0x000000a815098890 */ /* 0x000fe2000fffe0ff */
[----:B------:R-:W-:Y:S01]  /*5170*/  @!P1 R2UR UR4, R0 ;  /* 0x00000000000492ca */ /* 0x000fe200000e0000 */
[----:B------:R-:W-:Y:S01]  /*5180*/  VOTEU.ALL UP0, P1 ;  /* 0x0000000000ff7886 */ /* 0x000fe20000800000 */
[----:B------:R-:W-:Y:S01]  /*5190*/  UMOV UR11, UR35 ;  /* 0x00000023000b7c82 */ /* 0x000fe20008000000 */
[----:B------:R-:W-:Y:S01]  /*51a0*/  UMOV UR12, UR36 ;  /* 0x00000024000c7c82 */ /* 0x000fe20008000000 */
[C---:B------:R-:W-:Y:S01]  /*51b0*/  ISETP.NE.AND P0, PT, R10.reuse, 0x2, PT ;  /* 0x000000020a00780c */ /* 0x040fe20003f05270 */
[----:B------:R-:W-:Y:S01]  /*51c0*/  UMOV UR36, UR29 ;  /* 0x0000001d00247c82 */ /* 0x000fe20008000000 */
[----:B-1----:R-:W-:Y:S01]  /*51d0*/  IMAD.U32 R4, RZ, RZ, UR5 ;  /* 0x00000005ff047e24 */ /* 0x002fe2000f8e00ff */
[----:B------:R-:W-:Y:S01]  /*51e0*/  LOP3.LUT R11, R11, 0x1, RZ, 0x3c, !PT ;  /* 0x000000010b0b7812 */ /* 0x000fe200078e3cff */
[----:B------:R-:W-:Y:S01]  /*51f0*/  UPLOP3.LUT UP4, UPT, UPT, UPT, UPT, 0x80, 0x8 ;  /* 0x000000000008789c */ /* 0x000fe20003f8f070 */
[----:B------:R-:W-:Y:S01]  /*5200*/  SEL R0, RZ, 0x1, P0 ;  /* 0x00000001ff007807 */ /* 0x000fe20000000000 */
[----:B------:R-:W-:Y:S01]  /*5210*/  UIADD3 UR31, UPT, UPT, UR13, UR18, URZ ;  /* 0x000000120d1f7290 */ /* 0x000fe2000fffe0ff */
[----:B------:R-:W-:Y:S01]  /*5220*/  SEL R10, R10, RZ, P0 ;  /* 0x000000ff0a0a7207 */ /* 0x000fe20000000000 */
[----:B------:R-:W-:Y:S01]  /*5230*/  UIADD3 UR30, UPT, UPT, UR14, UR16, URZ ;  /* 0x000000100e1e7290 */ /* 0x000fe2000fffe0ff */
[----:B------:R-:W-:Y:S01]  /*5240*/  IMAD.U32 R5, RZ, RZ, UR4 ;  /* 0x00000004ff057e24 */ /* 0x000fe2000f8e00ff */
[----:B------:R-:W-:Y:S02]  /*5250*/  @!P1 R2UR UR4, R4 ;  /* 0x00000000040492ca */ /* 0x000fe400000e0000 */
[----:B------:R-:W-:Y:S02]  /*5260*/  LOP3.LUT R9, R9, R0, RZ, 0x3c, !PT ;  /* 0x0000000009097212 */ /* 0x000fe400078e3cff */
[----:B------:R-:W-:Y:S11]  /*5270*/  @!P1 R2UR UR5, R5 ;  /* 0x00000000050592ca */ /* 0x000ff600000e0000 */
[----:B------:R-:W-:Y:S02]  /*5280*/  @!UPT UIADD3 URZ, UPT, UPT, URZ, URZ, URZ ;  /* 0x000000fffffff290 */ /* 0x000fe4000fffe0ff */
[----:B------:R1:W-:Y:S01]  /*5290*/  @!UP0 UTMALDG.3D [UR8], [UR4], desc[UR6] ;  /* 0x00000608040085b4 */ /* 0x0003e20008011000 */
[----:B------:R1:W-:Y:S01]  /*52a0*/  @!P1 SYNCS.ARRIVE.TRANS64.RED.A0TR RZ, [UR21+0xa8], R3 ;  /* 0x0000a803ffff99a7 */ /* 0x0003e20008300415 */
[----:B------:R-:W-:Y:S01]  /*52b0*/  SYNCS.ARRIVE.TRANS64.RED.A1T0 RZ, [UR43], RZ ;  /* 0x000000ffffff79a7 */ /* 0x000fe2000810042b */
[----:B------:R-:W-:Y:S05]  /*52c0*/  BRA.U UP2, `(.L_x_91) ;  /* 0xfffffff102587547 */ /* 0x000fea000b83ffff */
[----:B-1----:R-:W-:-:S04]  /*52d0*/  SHF.L.U32 R3, R11, 0x1f, RZ ;  /* 0x0000001f0b037819 */ /* 0x002fc800000006ff */
[----:B------:R-:W1:Y:S02]  /*52e0*/  SYNCS.PHASECHK.TRANS64.TRYWAIT P0, [UR21+0xb0], R3 ;  /* 0x0000b003ff0075a7 */ /* 0x000e640008001115 */
[----:B-1----:R-:W-:Y:S05]  /*52f0*/  @!P0 BRA `(.L_x_92) ;  /* 0x0000005000508947 */ /* 0x002fea0003800000 */
.L_x_192:
[----:B------:R-:W2:Y:S02]  /*5300*/  SYNCS.PHASECHK.TRANS64.TRYWAIT P0, [UR21+0xb8], R3 ;  /* 0x0000b803ff0075a7 */ /* 0x000ea40008001115 */
[----:B--2---:R-:W-:Y:S05]  /*5310*/  @!P0 BRA `(.L_x_93) ;  /* 0x0000005000608947 */ /* 0x004fea0003800000 */
.L_x_194:
[----:B------:R-:W2:Y:S02]  /*5320*/  SYNCS.PHASECHK.TRANS64.TRYWAIT P0, [UR21+0xc0], R3 ;  /* 0x0000c003ff0075a7 */ /* 0x000ea40008001115 */
[----:B--2---:R-:W-:Y:S05]  /*5330*/  @!P0 BRA `(.L_x_94) ;  /* 0x0000005000708947 */ /* 0x004fea0003800000 */
.L_x_196:
[----:B-1----:R-:W-:-:S07]  /*5340*/  MOV R0, UR21 ;  /* 0x0000001500007c02 */ /* 0x002fce0008000f00 */
.L_x_95:
[----:B-1----:R-:W-:-:S04]  /*5350*/  SHF.L.U32 R3, R11, 0x1f, RZ ;  /* 0x0000001f0b037819 */ /* 0x002fc800000006ff */
[----:B------:R1:W2:Y:S03]  /*5360*/  SYNCS.PHASECHK.TRANS64.TRYWAIT P0, [R0+URZ+0xc8], R3 ;  /* 0x0000c803000075a7 */ /* 0x0002a600080011ff */
[----:B--2---:R-:W-:Y:S05]  /*5370*/  @!P0 NANOSLEEP.SYNCS 0x989680 ;  /* 0x009896800000895d */ /* 0x004fea0003900000 */
[----:B------:R-:W2:Y:S02]  /*5380*/  @!P0 SYNCS.PHASECHK.TRANS64 P0, [R0+URZ+0xc8], R3 ;  /* 0x0000c803000085a7 */ /* 0x000ea400080010ff */
[----:B--23--:R-:W-:Y:S05]  /*5390*/  @P0 EXIT ;  /* 0x000000000000094d */ /* 0x00cfea0003800000 */
[----:B------:R-:W-:Y:S05]  /*53a0*/  BRA `(.L_x_95) ;  /* 0xfffffffc00e87947 */ /* 0x000fea000383ffff */
.L_x_80:
[----:B------:R-:W-:-:S06]  /*53b0*/  UISETP.GE.AND UP0, UPT, UR18, 0x4, UPT ;  /* 0x000000041200788c */ /* 0x000fcc000bf06270 */
[----:B------:R-:W-:-:S13]  /*53c0*/  PLOP3.LUT P0, PT, PT, PT, UP0, 0x80, 0x8 ;  /* 0x000000000008781c */ /* 0x000fda0003f0f008 */
[----:B-1----:R-:W-:Y:S05]  /*53d0*/  @!P0 EXIT ;  /* 0x000000000000894d */ /* 0x002fea0003800000 */
[----:B------:R-:W1:Y:S08]  /*53e0*/  S2UR UR4, SR_CgaCtaId ;  /* 0x00000000000479c3 */ /* 0x000e700000008800 */
[----:B------:R-:W-:Y:S01]  /*53f0*/  BAR.SYNC.DEFER_BLOCKING 0x6, 0xa0 ;  /* 0x0182800000007b1d */ /* 0x000fe20000010000 */
[C---:B------:R-:W-:Y:S01]  /*5400*/  IMAD.SHL.U32 R5, R94.reuse, 0x40, RZ ;  /* 0x000000405e057824 */ /* 0x040fe200078e00ff */
[----:B------:R-:W-:Y:S01]  /*5410*/  SHF.R.U32.HI R3, RZ, 0x1, R94 ;  /* 0x00000001ff037819 */ /* 0x000fe2000001165e */
[C---:B------:R-:W-:Y:S01]  /*5420*/  IMAD.U32 R37, R94.reuse, 0x10000, RZ ;  /* 0x000100005e257824 */ /* 0x040fe200078e00ff */
[C---:B------:R-:W-:Y:S01]  /*5430*/  R2P PR, R94.reuse, 0x6 ;  /* 0x000000065e007804 */ /* 0x040fe20000000000 */
[----:B------:R-:W-:Y:S01]  /*5440*/  IMAD.SHL.U32 R80, R94, 0x20, RZ ;  /* 0x000000205e507824 */ /* 0x000fe200078e00ff */
[----:B------:R-:W-:-:S02]  /*5450*/  UMOV UR44, 0x400 ;  /* 0x00000400002c7882 */ /* 0x000fc40000000000 */
[----:B------:R-:W2:Y:S01]  /*5460*/  LDC.64 R78, c[0x0][0x8b0] ;  /* 0x00022c00ff4e7b82 */ /* 0x000ea20000000a00 */
[C---:B------:R-:W-:Y:S01]  /*5470*/  LOP3.LUT R2, R5.reuse, 0x1c0, RZ, 0xc0, !PT ;  /* 0x000001c005027812 */ /* 0x040fe200078ec0ff */
[----:B------:R-:W-:Y:S01]  /*5480*/  IMAD.MOV.U32 R92, RZ, RZ, 0x20 ;  /* 0x00000020ff5c7424 */ /* 0x000fe200078e00ff */
[----:B------:R-:W-:Y:S01]  /*5490*/  LOP3.LUT R5, R5, 0x200, RZ, 0xc0, !PT ;  /* 0x0000020005057812 */ /* 0x000fe200078ec0ff */
[----:B------:R-:W-:Y:S01]  /*54a0*/  IMAD.MOV.U32 R91, RZ, RZ, 0x1 ;  /* 0x00000001ff5b7424 */ /* 0x000fe200078e00ff */
[----:B------:R-:W-:Y:S01]  /*54b0*/  LOP3.LUT R3, R2, 0x8, R3, 0xf8, !PT ;  /* 0x0000000802037812 */ /* 0x000fe200078ef803 */
[----:B------:R-:W-:Y:S01]  /*54c0*/  IMAD.SHL.U32 R2, R94, 0x8, RZ ;  /* 0x000000085e027824 */ /* 0x000fe200078e00ff */
[----:B------:R-:W-:Y:S01]  /*54d0*/  LOP3.LUT R37, R37, 0x600000, RZ, 0xc0, !PT ;  /* 0x0060000025257812 */ /* 0x000fe200078ec0ff */
[----:B------:R-:W3:Y:S01]  /*54e0*/  LDC.64 R76, c[0x0][0x8a8] ;  /* 0x00022a00ff4c7b82 */ /* 0x000ee20000000a00 */
[----:B------:R-:W-:Y:S01]  /*54f0*/  LOP3.LUT R80, R5, 0xc00, R80, 0xf8, !PT ;  /* 0x00000c0005507812 */ /* 0x000fe200078ef850 */
[----:B------:R-:W-:Y:S01]  /*5500*/  IMAD.MOV.U32 R36, RZ, RZ, RZ ;  /* 0x000000ffff247224 */ /* 0x000fe200078e00ff */
[----:B------:R-:W-:Y:S01]  /*5510*/  LOP3.LUT R3, R3, 0x38, R2, 0x78, !PT ;  /* 0x0000003803037812 */ /* 0x000fe200078e7802 */
[----:B------:R-:W-:Y:S01]  /*5520*/  IMAD.MOV.U32 R90, RZ, RZ, RZ ;  /* 0x000000ffff5a7224 */ /* 0x000fe200078e00ff */
[----:B------:R-:W-:-:S02]  /*5530*/  SEL R93, R92, 0xffffffe0, !P2 ;  /* 0xffffffe05c5d7807 */ /* 0x000fc40005000000 */
[----:B------:R-:W-:Y:S02]  /*5540*/  CS2R R88, SRZ ;  /* 0x0000000000587805 */ /* 0x000fe4000001ff00 */
[----:B------:R-:W-:Y:S01]  /*5550*/  LOP3.LUT R80, R80, R3, RZ, 0xfc, !PT ;  /* 0x0000000350507212 */ /* 0x000fe200078efcff */
[----:B-1----:R-:W-:Y:S01]  /*5560*/  ULEA UR44, UR4, UR44, 0x18 ;  /* 0x0000002c042c7291 */ /* 0x002fe2000f8ec0ff */
[----:B------:R-:W-:Y:S01]  /*5570*/  LOP3.LUT R94, R94, 0x60, RZ, 0xc0, !PT ;  /* 0x000000605e5e7812 */ /* 0x000fe200078ec0ff */
[----:B------:R-:W1:Y:S01]  /*5580*/  LDCU UR59, c[0x0][0x370] ;  /* 0x00006e00ff3b77ac */ /* 0x000e620008000800 */
[----:B------:R-:W-:Y:S01]  /*5590*/  SEL R92, R92, 0xffffffe0, !P1 ;  /* 0xffffffe05c5c7807 */ /* 0x000fe20004800000 */
[----:B------:R-:W-:Y:S01]  /*55a0*/  UIADD3 UR4, UPT, UPT, UR44, 0x400, URZ ;  /* 0x000004002c047890 */ /* 0x000fe2000fffe0ff */
[----:B------:R-:W4:Y:S04]  /*55b0*/  LDCU UR43, c[0x0][0xb0c] ;  /* 0x00016180ff2b77ac */ /* 0x000f280008000800 */
[----:B------:R-:W1:Y:S01]  /*55c0*/  LDS R0, [UR44+0x190] ;  /* 0x0001902cff007984 */ /* 0x000e620008000800 */
[----:B------:R-:W-:Y:S01]  /*55d0*/  IMAD.U32 R86, RZ, RZ, UR4 ;  /* 0x00000004ff567e24 */ /* 0x000fe2000f8e00ff */
[----:B------:R-:W1:Y:S01]  /*55e0*/  LDCU UR39, c[0x0][0xb30] ;  /* 0x00016600ff2777ac */ /* 0x000e620008000800 */
[----:B------:R-:W1:Y:S01]  /*55f0*/  LDCU.64 UR56, c[0x0][0x888] ;  /* 0x00011100ff3877ac */ /* 0x000e620008000a00 */
[----:B------:R-:W1:Y:S01]  /*5600*/  LDCU.64 UR40, c[0x0][0xb28] ;  /* 0x00016500ff2877ac */ /* 0x000e620008000a00 */
[----:B------:R-:W1:Y:S01]  /*5610*/  LDCU.64 UR62, c[0x0][0x890] ;  /* 0x00011200ff3e77ac */ /* 0x000e620008000a00 */
[----:B------:R-:W1:Y:S01]  /*5620*/  LDCU.128 UR52, c[0x0][0xb10] ;  /* 0x00016200ff3477ac */ /* 0x000e620008000c00 */
[----:B------:R-:W1:Y:S01]  /*5630*/  LDCU UR58, c[0x0][0x374] ;  /* 0x00006e80ff3a77ac */ /* 0x000e620008000800 */
[----:B------:R-:W-:Y:S01]  /*5640*/  UMOV UR47, URZ ;  /* 0x000000ff002f7c82 */ /* 0x000fe20008000000 */
[----:B------:R-:W-:Y:S01]  /*5650*/  UMOV UR46, URZ ;  /* 0x000000ff002e7c82 */ /* 0x000fe20008000000 */
[----:B-1234-:R-:W-:-:S07]  /*5660*/  IMAD.IADD R37, R0, 0x1, R37 ;  /* 0x0000000100257824 */ /* 0x01efce00078e0225 */
.L_x_139:
[C---:B------:R-:W-:Y:S02]  /*5670*/  LEA R3, R88.reuse, UR44, 0x3 ;  /* 0x0000002c58037c11 */ /* 0x040fe4000f8e18ff */
[----:B------:R-:W-:Y:S02]  /*5680*/  SHF.L.U32 R0, R89, 0x1f, RZ ;  /* 0x0000001f59007819 */ /* 0x000fe400000006ff */
[----:B------:R-:W-:Y:S02]  /*5690*/  LEA R5, R88, UR44, 0x4 ;  /* 0x0000002c58057c11 */ /* 0x000fe4000f8e20ff */
[----:B-1----:R-:W1:Y:S02]  /*56a0*/  SYNCS.PHASECHK.TRANS64.TRYWAIT P0, [R3+URZ+0xe0], R0 ;  /* 0x0000e000030075a7 */ /* 0x002e6400080011ff */
[----:B-1----:R-:W-:Y:S05]  /*56b0*/  @!P0 BRA `(.L_x_96) ;  /* 0x0000004c00a88947 */ /* 0x002fea0003800000 */
.L_x_197:
[----:B------:R-:W2:Y:S01]  /*56c0*/  LDS.128 R4, [R5+0x170] ;  /* 0x0001700005047984 */ /* 0x000ea20000000c00 */
[----:B------:R-:W-:Y:S01]  /*56d0*/  UISETP.GE.AND UP0, UPT, UR42, 0x1, UPT ;  /* 0x000000012a00788c */ /* 0x000fe2000bf06270 */
[----:B------:R-:W-:Y:S01]  /*56e0*/  @!PT LDS RZ, [RZ] ;  /* 0x00000000fffff984 */ /* 0x000fe20000000800 */
[----:B------:R-:W-:Y:S01]  /*56f0*/  @!PT LDS RZ, [RZ] ;  /* 0x00000000fffff984 */ /* 0x000fe20000000800 */
[----:B------:R-:W-:Y:S01]  /*5700*/  @!PT LDS RZ, [RZ] ;  /* 0x00000000fffff984 */ /* 0x000fe20000000800 */
[----:B------:R-:W-:Y:S01]  /*5710*/  @!PT LDS RZ, [RZ] ;  /* 0x00000000fffff984 */ /* 0x000fe20000000800 */
[----:B------:R3:W-:Y:S06]  /*5720*/  MEMBAR.ALL.CTA ;  /* 0x0000000000007992 */ /* 0x0007ec0000008000 */
[----:B---3--:R-:W3:Y:S01]  /*5730*/  FENCE.VIEW.ASYNC.S ;  /* 0x00000000000073c6 */ /* 0x008ee20000000000 */
[----:B--2---:R-:W-:Y:S11]  /*5740*/  LOP3.LUT P0, RZ, R6, 0x1, RZ, 0xc0, !PT ;  /* 0x0000000106ff7812 */ /* 0x004ff6000780c0ff */
[----:B------:R-:W-:Y:S02]  /*5750*/  @!UPT UIADD3 URZ, UPT, UPT, URZ, URZ, URZ ;  /* 0x000000fffffff290 */ /* 0x000fe4000fffe0ff */
[----:B---3--:R-:W-:Y:S01]  /*5760*/  VOTEU.ANY UP1, P0 ;  /* 0x0000000000ff7886 */ /* 0x008fe20000020100 */
[----:B------:R-:W-:Y:S01]  /*5770*/  PLOP3.LUT P0, PT, PT, PT, UP1, 0x80, 0x8 ;  /* 0x000000000008781c */ /* 0x000fe20003f0f018 */
[----:B------:R-:W-:Y:S11]  /*5780*/  UP2UR UR61, UPR, URZ, 0x2 ;  /* 0x00000002ff3d7883 */ /* 0x000ff60008000000 */
[----:B------:R-:W-:Y:S01]  /*5790*/  @!UPT UIADD3 URZ, UPT, UPT, URZ, URZ, URZ ;  /* 0x000000fffffff290 */ /* 0x000fe2000fffe0ff */
[----:B-1----:R-:W-:Y:S02]  /*57a0*/  @P0 SHF.R.U32.HI R0, RZ, 0x10, R5 ;  /* 0x00000010ff000819 */ /* 0x002fe40000011605 */
        /* <DEDUP_REMOVED lines=12> */
[----:B------:R-:W2:Y:S01]  /*5870*/  LDCU UR12, c[0x0][0xb20] ;  /* 0x00016400ff0c77ac */ /* 0x000ea20008000800 */
[----:B------:R-:W-:Y:S02]  /*5880*/  UIMAD.WIDE.U32 UR4, UR58, UR55, URZ ;  /* 0x000000373a0472a5 */ /* 0x000fe4000f8e00ff */
[----:B------:R-:W-:Y:S02]  /*5890*/  UIMAD.WIDE.U32 UR6, UR59, UR52, URZ ;  /* 0x000000343b0672a5 */ /* 0x000fe4000f8e00ff */
[----:B------:R-:W-:Y:S02]  /*58a0*/  UISETP.NE.AND UP0, UPT, UR54, 0x1, UPT ;  /* 0x000000013600788c */ /* 0x000fe4000bf05270 */
[----:B------:R-:W-:Y:S02]  /*58b0*/  UIMAD.WIDE.U32 UR8, UR37, UR55, URZ ;  /* 0x00000037250872a5 */ /* 0x000fe4000f8e00ff */
[----:B------:R-:W-:Y:S02]  /*58c0*/  UIMAD.WIDE.U32 UR10, UR38, UR52, URZ ;  /* 0x00000034260a72a5 */ /* 0x000fe4000f8e00ff */
[----:B------:R-:W-:Y:S02]  /*58d0*/  UISETP.NE.AND UP1, UPT, UR43, 0x1, UPT ;  /* 0x000000012b00788c */ /* 0x000fe4000bf25270 */
[----:B------:R-:W-:Y:S01]  /*58e0*/  UISETP.NE.AND UP2, UPT, UR42, 0x1, UPT ;  /* 0x000000012a00788c */ /* 0x000fe2000bf45270 */
[----:B------:R-:W-:Y:S02]  /*58f0*/  UMOV UR4, UR5 ;  /* 0x0000000500047c82 */ /* 0x000fe40008000000 */
[----:B--2---:R-:W-:Y:S03]  /*5900*/  USHF.R.U32.HI UR5, URZ, UR12, UR4 ;  /* 0x0000000cff057299 */ /* 0x004fe60008011604 */
[----:B------:R-:W-:Y:S02]  /*5910*/  UMOV UR4, UR7 ;  /* 0x0000000700047c82 */ /* 0x000fe40008000000 */
[----:B------:R-:W-:Y:S02]  /*5920*/  USHF.R.U32.HI UR7, URZ, UR53, UR4 ;  /* 0x00000035ff077299 */ /* 0x000fe40008011604 */
[----:B------:R-:W-:Y:S02]  /*5930*/  USEL UR4, UR58, UR5, !UP0 ;  /* 0x000000053a047287 */ /* 0x000fe4000c000000 */
[----:B------:R-:W-:Y:S01]  /*5940*/  USEL UR7, UR59, UR7, !UP1 ;  /* 0x000000073b077287 */ /* 0x000fe2000c800000 */
[----:B------:R-:W-:Y:S01]  /*5950*/  UMOV UR5, UR9 ;  /* 0x0000000900057c82 */ /* 0x000fe20008000000 */
[----:B------:R-:W-:Y:S02]  /*5960*/  UIMAD.WIDE.U32 UR8, UR4, UR40, URZ ;  /* 0x00000028040872a5 */ /* 0x000fe4000f8e00ff */
[----:B------:R-:W-:Y:S03]  /*5970*/  USHF.R.U32.HI UR6, URZ, UR12, UR5 ;  /* 0x0000000cff067299 */ /* 0x000fe60008011605 */
[----:B------:R-:W-:Y:S01]  /*5980*/  UMOV UR5, UR11 ;  /* 0x0000000b00057c82 */ /* 0x000fe20008000000 */
[----:B------:R-:W-:Y:S02]  /*5990*/  UIMAD.WIDE.U32 UR10, UR7, UR40, URZ ;  /* 0x00000028070a72a5 */ /* 0x000fe4000f8e00ff */
[----:B------:R-:W-:Y:S02]  /*59a0*/  USHF.R.U32.HI UR12, URZ, UR53, UR5 ;  /* 0x00000035ff0c7299 */ /* 0x000fe40008011605 */
[----:B------:R-:W-:Y:S01]  /*59b0*/  USEL UR6, UR37, UR6, !UP0 ;  /* 0x0000000625067287 */ /* 0x000fe2000c000000 */
[----:B------:R-:W-:Y:S02]  /*59c0*/  UMOV UR5, UR9 ;  /* 0x0000000900057c82 */ /* 0x000fe40008000000 */
[----:B------:R-:W-:Y:S01]  /*59d0*/  UMOV UR10, UR11 ;  /* 0x0000000b000a7c82 */ /* 0x000fe20008000000 */
[----:B------:R-:W-:Y:S02]  /*59e0*/  @UP2 USHF.R.U32.HI UR4, URZ, UR41, UR5 ;  /* 0x00000029ff042299 */ /* 0x000fe40008011605 */
[----:B------:R-:W-:Y:S02]  /*59f0*/  @UP2 USHF.R.U32.HI UR7, URZ, UR41, UR10 ;  /* 0x00000029ff072299 */ /* 0x000fe4000801160a */
[----:B------:R-:W-:Y:S02]  /*5a00*/  UIMAD UR4, UR42, UR4, URZ ;  /* 0x000000042a0472a4 */ /* 0x000fe4000f8e02ff */
[----:B------:R-:W-:Y:S02]  /*5a10*/  UIMAD.WIDE.U32 UR10, UR6, UR40, URZ ;  /* 0x00000028060a72a5 */ /* 0x000fe4000f8e00ff */
[----:B------:R-:W-:Y:S02]  /*5a20*/  USEL UR5, UR38, UR12, !UP1 ;  /* 0x0000000c26057287 */ /* 0x000fe4000c800000 */
[----:B------:R-:W-:Y:S02]  /*5a30*/  UIMAD UR8, UR42, UR7, URZ ;  /* 0x000000072a0872a4 */ /* 0x000fe4000f8e02ff */
[----:B------:R-:W-:Y:S03]  /*5a40*/  UISETP.GE.AND UP0, UPT, UR6, UR4, UPT ;  /* 0x000000040600728c */ /* 0x000fe6000bf06270 */
[----:B------:R-:W-:Y:S01]  /*5a50*/  UMOV UR4, UR11 ;  /* 0x0000000b00047c82 */ /* 0x000fe20008000000 */
[----:B------:R-:W-:Y:S02]  /*5a60*/  UISETP.GE.OR UP0, UPT, UR5, UR8, UP0 ;  /* 0x000000080500728c */ /* 0x000fe40008706670 */
[----:B------:R-:W-:Y:S02]  /*5a70*/  USHF.R.U32.HI UR4, URZ, UR41, UR4 ;  /* 0x00000029ff047299 */ /* 0x000fe40008011604 */
[----:B------:R-:W-:Y:S02]  /*5a80*/  UIMAD.WIDE.U32 UR8, UR5, UR40, URZ ;  /* 0x00000028050872a5 */ /* 0x000fe4000f8e00ff */
[----:B------:R-:W-:Y:S02]  /*5a90*/  USEL UR11, UR6, UR4, !UP2 ;  /* 0x00000004060b7287 */ /* 0x000fe4000d000000 */
[----:B------:R-:W-:Y:S02]  /*5aa0*/  UIADD3 UR8, UPT, UPT, -UR5, URZ, URZ ;  /* 0x000000ff05087290 */ /* 0x000fe4000fffe1ff */
[----:B------:R-:W-:Y:S01]  /*5ab0*/  UIADD3 UR10, UPT, UPT, -UR11, URZ, URZ ;  /* 0x000000ff0b0a7290 */ /* 0x000fe2000fffe1ff */
[----:B------:R-:W-:Y:S01]  /*5ac0*/  @!UP0 UMOV UR4, UR9 ;  /* 0x0000000900048c82 */ /* 0x000fe20008000000 */
[----:B------:R-:W-:Y:S02]  /*5ad0*/  UIADD3 UR9, UPT, UPT, -UR6, URZ, URZ ;  /* 0x000000ff06097290 */ /* 0x000fe4000fffe1ff */
[----:B------:R-:W-:Y:S02]  /*5ae0*/  @!UP0 USHF.R.U32.HI UR4, URZ, UR41, UR4 ;  /* 0x00000029ff048299 */ /* 0x000fe40008011604 */
[----:B------:R-:W-:Y:S02]  /*5af0*/  UIMAD UR10, UR42, UR10, UR6 ;  /* 0x0000000a2a0a72a4 */ /* 0x000fe4000f8e0206 */
[----:B------:R-:W-:Y:S04]  /*5b00*/  @!UP0 USEL UR4, UR5, UR4, !UP2 ;  /* 0x0000000405048287 */ /* 0x000fe8000d000000 */
[----:B------:R-:W-:Y:S02]  /*5b10*/  @!UP0 UIMAD UR10, UR7, UR10, UR4 ;  /* 0x0000000a070a82a4 */ /* 0x000fe4000f8e0204 */
[----:B------:R-:W-:Y:S02]  /*5b20*/  @!UP0 UIADD3 UR11, UPT, UPT, UR11, -UR4, URZ ;  /* 0x800000040b0b8290 */ /* 0x000fe4000fffe0ff */
[----:B------:R-:W-:Y:S02]  /*5b30*/  UIMAD UR7, UR43, UR8, UR38 ;  /* 0x000000082b0772a4 */ /* 0x000fe4000f8e0226 */
[----:B------:R-:W-:Y:S02]  /*5b40*/  @!UP0 UIMAD UR6, UR11, UR42, UR5 ;  /* 0x0000002a0b0682a4 */ /* 0x000fe4000f8e0205 */
[----:B------:R-:W-:Y:S01]  /*5b50*/  UIMAD UR4, UR54, UR9, UR37 ;  /* 0x00000009360472a4 */ /* 0x000fe2000f8e0225 */
[----:B------:R-:W-:Y:S02]  /*5b60*/  @!UP0 UMOV UR5, UR10 ;  /* 0x0000000a00058c82 */ /* 0x000fe40008000000 */
[----:B------:R-:W-:Y:S02]  /*5b70*/  UIMAD UR38, UR5, UR43, UR7 ;  /* 0x0000002b052672a4 */ /* 0x000fe4000f8e0207 */
[----:B------:R-:W-:Y:S11]  /*5b80*/  UIMAD UR37, UR6, UR54, UR4 ;  /* 0x00000036062572a4 */ /* 0x000ff6000f8e0204 */
[----:B------:R-:W-:Y:S01]  /*5b90*/  @!UPT UIADD3 URZ, UPT, UPT, URZ, URZ, URZ ;  /* 0x000000fffffff290 */ /* 0x000fe2000fffe0ff */
.L_x_97:
[----:B------:R-:W-:Y:S01]  /*5ba0*/  UISETP.NE.AND UP0, UPT, UR39, 0x1, UPT ;  /* 0x000000012700788c */ /* 0x000fe2000bf05270 */
[----:B------:R-:W-:Y:S01]  /*5bb0*/  LOP3.LUT P0, RZ, R86, 0x3f0, RZ, 0xc0, !PT ;  /* 0x000003f056ff7812 */ /* 0x000fe2000780c0ff */
[----:B------:R-:W-:Y:S01]  /*5bc0*/  USHF.L.U32 UR50, UR30, 0x6, URZ ;  /* 0x000000061e327899 */ /* 0x000fe200080006ff */
[----:B------:R-:W-:Y:S01]  /*5bd0*/  BSSY.RECONVERGENT B6, `(.L_x_98) ;  /* 0x0000034000067945 */ /* 0x000fe20003800200 */
[----:B------:R-:W-:Y:S01]  /*5be0*/  USHF.L.U32 UR49, UR31, 0x8, URZ ;  /* 0x000000081f317899 */ /* 0x000fe200080006ff */
[----:B------:R-:W-:Y:S06]  /*5bf0*/  IADD3 R88, PT, PT, R88, 0x1, RZ ;  /* 0x0000000158587810 */ /* 0x000fec0007ffe0ff */
[----:B------:R-:W2:Y:S01]  /*5c00*/  @!UP0 LDCU.128 UR12, c[0x0][0xb10] ;  /* 0x00016200ff0c87ac */ /* 0x000ea20008000c00 */
[----:B------:R-:W3:Y:S01]  /*5c10*/  @!UP0 LDCU UR5, c[0x0][0xb0c] ;  /* 0x00016180ff0587ac */ /* 0x000ee20008000800 */
[----:B------:R-:W4:Y:S01]  /*5c20*/  @!UP0 LDCU UR10, c[0x0][0xb20] ;  /* 0x00016400ff0a87ac */ /* 0x000f220008000800 */
[----:B--2---:R-:W-:Y:S02]  /*5c30*/  UIMAD.WIDE.U32 UR8, UR38, UR12, URZ ;  /* 0x0000000c260872a5 */ /* 0x004fe4000f8e00ff */
[----:B------:R-:W-:Y:S02]  /*5c40*/  UIMAD.WIDE.U32 UR6, UR37, UR15, URZ ;  /* 0x0000000f250672a5 */ /* 0x000fe4000f8e00ff */
[----:B------:R-:W-:Y:S03]  /*5c50*/  @!UP0 UISETP.NE.AND UP1, UPT, UR14, 0x1, UPT ;  /* 0x000000010e00888c */ /* 0x000fe6000bf25270 */
[----:B------:R-:W-:Y:S01]  /*5c60*/  @!UP0 UMOV UR4, UR9 ;  /* 0x0000000900048c82 */ /* 0x000fe20008000000 */
[----:B---3--:R-:W-:Y:S02]  /*5c70*/  @!UP0 UISETP.NE.AND UP2, UPT, UR5, 0x1, UPT ;  /* 0x000000010500888c */ /* 0x008fe4000bf45270 */
[----:B------:R-:W-:Y:S01]  /*5c80*/  @!UP0 USHF.R.U32.HI UR4, URZ, UR13, UR4 ;  /* 0x0000000dff048299 */ /* 0x000fe20008011604 */
[----:B------:R-:W-:Y:S02]  /*5c90*/  @!UP0 UMOV UR6, UR7 ;  /* 0x0000000700068c82 */ /* 0x000fe40008000000 */
[----:B----4-:R-:W-:Y:S02]  /*5ca0*/  @!UP0 USHF.R.U32.HI UR6, URZ, UR10, UR6 ;  /* 0x0000000aff068299 */ /* 0x010fe40008011606 */
[----:B------:R-:W-:Y:S02]  /*5cb0*/  @!UP0 USEL UR7, UR38, UR4, !UP2 ;  /* 0x0000000426078287 */ /* 0x000fe4000d000000 */
[----:B------:R-:W-:Y:S04]  /*5cc0*/  @!UP0 USEL UR6, UR37, UR6, !UP1 ;  /* 0x0000000625068287 */ /* 0x000fe8000c800000 */
[----:B------:R-:W-:Y:S02]  /*5cd0*/  @!UP0 UIADD3 UR4, UPT, UPT, -UR7, UR6, URZ ;  /* 0x0000000607048290 */ /* 0x000fe4000fffe1ff */
[----:B------:R-:W-:Y:S02]  /*5ce0*/  @!UP0 UIADD3 UR6, UPT, UPT, UR7, -UR6, URZ ;  /* 0x8000000607068290 */ /* 0x000fe4000fffe0ff */
[----:B------:R-:W-:Y:S02]  /*5cf0*/  @!UP0 UIMAD UR38, UR4, UR5, UR38 ;  /* 0x00000005042682a4 */ /* 0x000fe4000f8e0226 */
[----:B------:R-:W-:Y:S01]  /*5d00*/  @!UP0 UIMAD UR37, UR6, UR14, UR37 ;  /* 0x0000000e062582a4 */ /* 0x000fe2000f8e0225 */
[----:B------:R-:W-:Y:S11]  /*5d10*/  @!P0 BRA `(.L_x_99) ;  /* 0x00000000007c8947 */ /* 0x000ff60003800000 */
[----:B------:R-:W2:Y:S01]  /*5d20*/  LDCU.64 UR8, c[0x4][0x80] ;  /* 0x01001000ff0877ac */ /* 0x000ea20008000a00 */
[----:B------:R-:W-:Y:S01]  /*5d30*/  MOV R2, 0x0 ;  /* 0x0000000000027802 */ /* 0x000fe20000000f00 */
[----:B------:R-:W-:Y:S02]  /*5d40*/  HFMA2 R12, -RZ, RZ, 0, 5.9604644775390625e-08 ;  /* 0x00000001ff0c7431 */ /* 0x000fe400000001ff */
[----:B------:R-:W-:Y:S01]  /*5d50*/  IMAD.MOV.U32 R8, RZ, RZ, 0x70 ;  /* 0x00000070ff087424 */ /* 0x000fe200078e00ff */
[----:B------:R3:W4:Y:S01]  /*5d60*/  LDC.64 R14, c[0x4][R2] ;  /* 0x01000000020e7b82 */ /* 0x0007220000000a00 */
[----:B------:R-:W1:Y:S01]  /*5d70*/  LDCU.64 UR6, c[0x4][0x88] ;  /* 0x01001100ff0677ac */ /* 0x000e620008000a00 */
[----:B------:R-:W-:Y:S01]  /*5d80*/  IMAD.MOV.U32 R13, RZ, RZ, RZ ;  /* 0x000000ffff0d7224 */ /* 0x000fe200078e00ff */
[----:B------:R-:W1:Y:S01]  /*5d90*/  LDCU.64 UR4, c[0x4][0x8] ;  /* 0x01000100ff0477ac */ /* 0x000e620008000a00 */
[----:B--2---:R-:W-:Y:S01]  /*5da0*/  MOV R5, UR9 ;  /* 0x0000000900057c02 */ /* 0x004fe20008000f00 */
[----:B------:R-:W-:Y:S01]  /*5db0*/  IMAD.U32 R4, RZ, RZ, UR8 ;  /* 0x00000008ff047e24 */ /* 0x000fe2000f8e00ff */
[----:B-1----:R-:W-:Y:S01]  /*5dc0*/  MOV R7, UR7 ;  /* 0x0000000700077c02 */ /* 0x002fe20008000f00 */
[----:B------:R-:W-:Y:S01]  /*5dd0*/  IMAD.U32 R6, RZ, RZ, UR6 ;  /* 0x00000006ff067e24 */ /* 0x000fe2000f8e00ff */
[----:B------:R-:W-:Y:S01]  /*5de0*/  MOV R11, UR5 ;  /* 0x00000005000b7c02 */ /* 0x000fe20008000f00 */
[----:B------:R-:W-:Y:S02]  /*5df0*/  IMAD.U32 R10, RZ, RZ, UR4 ;  /* 0x00000004ff0a7e24 */ /* 0x000fe4000f8e00ff */
[----:B------:R-:W-:Y:S07]  /*5e00*/  LEPC R20, `(.L_x_100) ;  /* 0x000000001014794e */ /* 0x000fee0000000000 */
[----:B---345:R-:W-:Y:S05]  /*5e10*/  CALL.ABS.NOINC R14 ;  /* 0x000000000e007343 */ /* 0x038fea0003c00000 */
.L_x_100:
[----:B------:R-:W1:Y:S01]  /*5e20*/  LDCU.64 UR8, c[0x4][0x80] ;  /* 0x01001000ff0877ac */ /* 0x000e620008000a00 */
[----:B------:R-:W2:Y:S01]  /*5e30*/  LDC.64 R2, c[0x4][R2] ;  /* 0x0100000002027b82 */ /* 0x000ea20000000a00 */
[----:B------:R-:W-:Y:S02]  /*5e40*/  HFMA2 R12, -RZ, RZ, 0, 5.9604644775390625e-08 ;  /* 0x00000001ff0c7431 */ /* 0x000fe400000001ff */
[----:B------:R-:W-:Y:S02]  /*5e50*/  IMAD.MOV.U32 R8, RZ, RZ, 0x70 ;  /* 0x00000070ff087424 */ /* 0x000fe400078e00ff */
[----:B------:R-:W-:Y:S01]  /*5e60*/  IMAD.MOV.U32 R13, RZ, RZ, RZ ;  /* 0x000000ffff0d7224 */ /* 0x000fe200078e00ff */
[----:B------:R-:W3:Y:S01]  /*5e70*/  LDCU.64 UR6, c[0x4][0x88] ;  /* 0x01001100ff0677ac */ /* 0x000ee20008000a00 */
[----:B------:R-:W4:Y:S01]  /*5e80*/  LDCU.64 UR4, c[0x4][0x8] ;  /* 0x01000100ff0477ac */ /* 0x000f220008000a00 */
[----:B-1----:R-:W-:Y:S02]  /*5e90*/  MOV R4, UR8 ;  /* 0x0000000800047c02 */ /* 0x002fe40008000f00 */
[----:B------:R-:W-:Y:S02]  /*5ea0*/  MOV R5, UR9 ;  /* 0x0000000900057c02 */ /* 0x000fe40008000f00 */
[----:B---3--:R-:W-:Y:S01]  /*5eb0*/  MOV R7, UR7 ;  /* 0x0000000700077c02 */ /* 0x008fe20008000f00 */
[----:B------:R-:W-:Y:S01]  /*5ec0*/  IMAD.U32 R6, RZ, RZ, UR6 ;  /* 0x00000006ff067e24 */ /* 0x000fe2000f8e00ff */
[----:B----4-:R-:W-:Y:S01]  /*5ed0*/  MOV R11, UR5 ;  /* 0x00000005000b7c02 */ /* 0x010fe20008000f00 */
[----:B------:R-:W-:Y:S02]  /*5ee0*/  IMAD.U32 R10, RZ, RZ, UR4 ;  /* 0x00000004ff0a7e24 */ /* 0x000fe4000f8e00ff */
[----:B------:R-:W-:Y:S07]  /*5ef0*/  LEPC R20, `(.L_x_99) ;  /* 0x000000001014794e */ /* 0x000fee0000000000 */
[----:B--2---:R-:W-:Y:S05]  /*5f00*/  CALL.ABS.NOINC R2 ;  /* 0x0000000002007343 */ /* 0x004fea0003c00000 */
.L_x_99:
[----:B------:R-:W-:Y:S05]  /*5f10*/  BSYNC.RECONVERGENT B6 ;  /* 0x0000000000067941 */ /* 0x000fea0003800200 */
.L_x_98:
[----:B------:R-:W-:Y:S01]  /*5f20*/  R2UR UR4, R85 ;  /* 0x00000000550472ca */ /* 0x000fe200000e0000 */
[----:B------:R-:W-:Y:S01]  /*5f30*/  UISETP.NE.U32.AND UP0, UPT, UR62, URZ, UPT ;  /* 0x000000ff3e00728c */ /* 0x000fe2000bf05070 */
[----:B------:R-:W-:Y:S02]  /*5f40*/  ISETP.NE.U32.AND P4, PT, R78, RZ, PT ;  /* 0x000000ff4e00720c */ /* 0x000fe40003f85070 */
[----:B------:R-:W-:Y:S01]  /*5f50*/  ISETP.NE.U32.AND P2, PT, RZ, UR56, PT ;  /* 0x00000038ff007c0c */ /* 0x000fe2000bf45070 */
[----:B------:R-:W-:Y:S01]  /*5f60*/  UISETP.NE.AND.EX UP1, UPT, UR63, URZ, UPT, UP0 ;  /* 0x000000ff3f00728c */ /* 0x000fe2000bf25300 */
[----:B------:R-:W-:Y:S01]  /*5f70*/  ISETP.NE.AND.EX P4, PT, R79, RZ, PT, P4 ;  /* 0x000000ff4f00720c */ /* 0x000fe20003f85340 */
[----:B------:R-:W-:Y:S01]  /*5f80*/  UPLOP3.LUT UP0, UPT, UPT, UPT, UPT, 0x40, 0x4 ;  /* 0x000000000004789c */ /* 0x000fe20003f0e870 */
[----:B------:R-:W-:Y:S05]  /*5f90*/  ISETP.NE.AND.EX P2, PT, RZ, UR57, PT, P2 ;  /* 0x00000039ff007c0c */ /* 0x000fea000bf45320 */
[----:B------:R-:W-:Y:S06]  /*5fa0*/  UISETP.NE.AND UP2, UPT, UR4, URZ, UPT ;  /* 0x000000ff0400728c */ /* 0x000fec000bf45270 */
[----:B------:R-:W-:Y:S05]  /*5fb0*/  PLOP3.LUT P1, PT, PT, PT, UP2, 0x80, 0x8 ;  /* 0x000000000008781c */ /* 0x000fea0003f2f028 */
[----:B------:R-:W-:Y:S06]  /*5fc0*/  @UP2 UPLOP3.LUT UP0, UPT, UPT, UPT, UP1, 0x80, 0x8 ;  /* 0x000000000008289c */ /* 0x000fec0003f0f010 */
[----:B------:R-:W-:Y:S01]  /*5fd0*/  PLOP3.LUT P0, PT, PT, PT, UP0, 0x80, 0x8 ;  /* 0x000000000008781c */ /* 0x000fe20003f0f008 */
[----:B------:R-:W-:Y:S01]  /*5fe0*/  @!UPT UIADD3 URZ, UPT, UPT, URZ, URZ, URZ ;  /* 0x000000fffffff290 */ /* 0x000fe2000fffe0ff */
[----:B------:R-:W-:Y:S11]  /*5ff0*/  BRA.U !UP1, `(.L_x_101) ;  /* 0x00000001093c7547 */ /* 0x000ff6000b800000 */
[----:B------:R-:W-:Y:S01]  /*6000*/  UISETP.NE.U32.AND UP0, UPT, UR56, URZ, UPT ;  /* 0x000000ff3800728c */ /* 0x000fe2000bf05070 */
[----:B-1----:R-:W-:Y:S01]  /*6010*/  HFMA2 R0, -RZ, RZ, 0, 5.9604644775390625e-08 ;  /* 0x00000001ff007431 */ /* 0x002fe200000001ff */
[----:B------:R-:W1:Y:S01]  /*6020*/  LDCU.64 UR8, c[0x0][0x358] ;  /* 0x00006b00ff0877ac */ /* 0x000e620008000a00 */
[----:B------:R-:W-:Y:S01]  /*6030*/  IMAD.MOV.U32 R81, RZ, RZ, 0x1 ;  /* 0x00000001ff517424 */ /* 0x000fe200078e00ff */
[----:B------:R-:W-:Y:S06]  /*6040*/  UISETP.NE.AND.EX UP0, UPT, UR57, URZ, UPT, UP0 ;  /* 0x000000ff3900728c */ /* 0x000fec000bf05300 */
        /* <DEDUP_REMOVED lines=9> */
[----:B--23--:R-:W-:Y:S02]  /*60e0*/  @!P3 IMAD.U32 R41, RZ, RZ, UR4 ;  /* 0x00000004ff29be24 */ /* 0x00cfe4000f8e00ff */
.L_x_101:
[----:B------:R-:W-:Y:S05]  /*60f0*/  @!P4 BRA `(.L_x_102) ;  /* 0x000000000024c947 */ /* 0x000fea0003800000 */
[----:B------:R-:W-:Y:S01]  /*6100*/  ISETP.NE.U32.AND P3, PT, R76, RZ, PT ;  /* 0x000000ff4c00720c */ /* 0x000fe20003f65070 */
[----:B------:R-:W2:Y:S03]  /*6110*/  LDCU.64 UR4, c[0x0][0x358] ;  /* 0x00006b00ff0477ac */ /* 0x000ea60008000a00 */
[----:B------:R-:W-:Y:S11]  /*6120*/  ISETP.NE.AND.EX P3, PT, R77, RZ, PT, P3 ;  /* 0x000000ff4d00720c */ /* 0x000ff60003f65330 */
[----:B------:R-:W-:Y:S02]  /*6130*/  @!UPT UIADD3 URZ, UPT, UPT, URZ, URZ, URZ ;  /* 0x000000fffffff290 */ /* 0x000fe4000fffe0ff */
[----:B------:R-:W3:Y:S01]  /*6140*/  @P3 LDC.64 R2, c[0x0][0x8a8] ;  /* 0x00022a00ff023b82 */ /* 0x000ee20000000a00 */
[----:B-1----:R-:W-:Y:S04]  /*6150*/  @P3 IMAD R0, R78, UR36, RZ ;  /* 0x000000244e003c24 */ /* 0x002fe8000f8e02ff */
[----:B---3--:R-:W-:Y:S05]  /*6160*/  @P3 IMAD.WIDE R2, R0, 0x4, R2 ;  /* 0x0000000400023825 */ /* 0x008fea00078e0202 */
[----:B--2--5:R2:W5:Y:S02]  /*6170*/  @P3 LDG.E R38, desc[UR4][R2.64] ;  /* 0x0000000402263981 */ /* 0x024564000c1e1900 */
[----:B--2---:R-:W3:Y:S02]  /*6180*/  @!P3 LDC R38, c[0x0][0x8a0] ;  /* 0x00022800ff26bb82 */ /* 0x004ee40000000800 */
.L_x_102:
[----:B-----5:R-:W-:Y:S01]  /*6190*/  FSETP.NEU.AND P3, PT, R41, RZ, PT ;  /* 0x000000ff2900720b */ /* 0x020fe20003f6d000 */
[----:B------:R-:W-:Y:S01]  /*61a0*/  IMAD.SHL.U32 R47, R80, 0x2, RZ ;  /* 0x00000002502f7824 */ /* 0x000fe200078e00ff */
[----:B------:R-:W-:Y:S01]  /*61b0*/  SEL R5, RZ, 0xffffffff, P2 ;  /* 0xffffffffff057807 */ /* 0x000fe20001000000 */
[----:B------:R-:W-:Y:S01]  /*61c0*/  BSSY B1, `(.L_x_103) ;  /* 0x0000044000017945 */ /* 0x000fe20003800000 */
[----:B------:R-:W-:Y:S01]  /*61d0*/  @P1 LOP3.LUT P2, RZ, R81, 0xff, RZ, 0xc0, !PT ;  /* 0x000000ff51ff1812 */ /* 0x000fe2000784c0ff */
[----:B------:R-:W-:Y:S01]  /*61e0*/  VIADD R97, R47, UR44 ;  /* 0x0000002c2f617c36 */ /* 0x000fe20008000000 */
[----:B------:R-:W-:Y:S01]  /*61f0*/  @P1 SEL R2, RZ, 0xffffffff, P3 ;  /* 0xffffffffff021807 */ /* 0x000fe20001800000 */
[----:B------:R-:W-:Y:S01]  /*6200*/  IMAD.MOV.U32 R60, RZ, RZ, 0x1 ;  /* 0x00000001ff3c7424 */ /* 0x000fe200078e00ff */
[----:B------:R-:W-:Y:S01]  /*6210*/  LOP3.LUT R91, R91, 0x1, RZ, 0x3c, !PT ;  /* 0x000000015b5b7812 */ /* 0x000fe200078e3cff */
[----:B------:R-:W-:Y:S01]  /*6220*/  IMAD.MOV.U32 R46, RZ, RZ, RZ ;  /* 0x000000ffff2e7224 */ /* 0x000fe200078e00ff */
[----:B------:R-:W-:Y:S02]  /*6230*/  @P0 SEL R2, R5, R2, !P2 ;  /* 0x0000000205020207 */ /* 0x000fe40005000000 */
[----:B------:R-:W-:Y:S02]  /*6240*/  CS2R R74, SRZ ;  /* 0x00000000004a7805 */ /* 0x000fe4000001ff00 */
[----:B------:R-:W-:Y:S02]  /*6250*/  LEA R98, R36, UR44, 0x3 ;  /* 0x0000002c24627c11 */ /* 0x000fe4000f8e18ff */
[----:B------:R-:W-:Y:S02]  /*6260*/  CS2R R72, SRZ ;  /* 0x0000000000487805 */ /* 0x000fe4000001ff00 */
[----:B------:R-:W-:Y:S02]  /*6270*/  @P1 LOP3.LUT R2, R2, 0x1, RZ, 0xc0, !PT ;  /* 0x0000000102021812 */ /* 0x000fe400078ec0ff */
[----:B------:R-:W-:Y:S02]  /*6280*/  CS2R R66, SRZ ;  /* 0x0000000000427805 */ /* 0x000fe4000001ff00 */
[----:B------:R-:W-:Y:S02]  /*6290*/  SHF.L.U32 R3, R90, 0x1f, RZ ;  /* 0x0000001f5a037819 */ /* 0x000fe400000006ff */
[----:B------:R-:W-:Y:S02]  /*62a0*/  CS2R R64, SRZ ;  /* 0x0000000000407805 */ /* 0x000fe4000001ff00 */
[----:B------:R-:W-:Y:S02]  /*62b0*/  ISETP.NE.U32.OR P6, PT, R2, 0x1, !P1 ;  /* 0x000000010200780c */ /* 0x000fe40004fc5470 */
[----:B------:R-:W-:Y:S02]  /*62c0*/  CS2R R58, SRZ ;  /* 0x00000000003a7805 */ /* 0x000fe4000001ff00 */
[----:B------:R-:W-:Y:S02]  /*62d0*/  PLOP3.LUT P2, PT, PT, PT, UP1, 0x80, 0x8 ;  /* 0x000000000008781c */ /* 0x000fe40003f4f018 */
[----:B------:R-:W-:Y:S02]  /*62e0*/  CS2R R56, SRZ ;  /* 0x0000000000387805 */ /* 0x000fe4000001ff00 */
[----:B------:R-:W-:Y:S02]  /*62f0*/  LEA.HI R39, R36, R36, RZ, 0x1 ;  /* 0x0000002424277211 */ /* 0x000fe400078f08ff */
[----:B------:R-:W-:Y:S02]  /*6300*/  CS2R R50, SRZ ;  /* 0x0000000000327805 */ /* 0x000fe4000001ff00 */
[----:B------:R-:W-:Y:S02]  /*6310*/  LOP3.LUT P4, R87, R81, 0xff, RZ, 0xc0, !PT ;  /* 0x000000ff51577812 */ /* 0x000fe4000788c0ff */
[----:B------:R-:W-:Y:S02]  /*6320*/  CS2R R48, SRZ ;  /* 0x0000000000307805 */ /* 0x000fe4000001ff00 */
[----:B------:R-:W-:Y:S01]  /*6330*/  SEL R2, RZ, 0xffffffff, P3 ;  /* 0xffffffffff027807 */ /* 0x000fe20001800000 */
[C---:B-1----:R-:W-:Y:S01]  /*6340*/  IMAD.SHL.U32 R0, R39.reuse, 0x80, RZ ;  /* 0x0000008027007824 */ /* 0x042fe200078e00ff */
[----:B------:R-:W-:Y:S01]  /*6350*/  LOP3.LUT R39, R39, 0xffe, RZ, 0xc0, !PT ;  /* 0x00000ffe27277812 */ /* 0x000fe200078ec0ff */
[----:B------:R-:W-:Y:S01]  /*6360*/  VIADD R99, R97, 0x400 ;  /* 0x0000040061637836 */ /* 0x000fe20000000000 */
[----:B------:R-:W-:Y:S01]  /*6370*/  P2R R95, PR, RZ, 0x40 ;  /* 0x00000040ff5f7803 */ /* 0x000fe20000000000 */
[----:B------:R-:W-:Y:S01]  /*6380*/  IMAD.IADD R96, R92, 0x1, R97 ;  /* 0x000000015c607824 */ /* 0x000fe200078e0261 */
[----:B------:R-:W-:Y:S01]  /*6390*/  @P6 SHF.L.U32 R4, R91, 0x1f, RZ ;  /* 0x0000001f5b046819 */ /* 0x000fe200000006ff */
[----:B------:R-:W-:Y:S01]  /*63a0*/  IMAD.IADD R39, R36, 0x1, -R39 ;  /* 0x0000000124277824 */ /* 0x000fe200078e0a27 */
[----:B------:R-:W-:Y:S02]  /*63b0*/  @P2 SEL R2, R5, R2, !P4 ;  /* 0x0000000205022207 */ /* 0x000fe40006000000 */
[----:B------:R-:W1:Y:S01]  /*63c0*/  @P6 SYNCS.PHASECHK.TRANS64.TRYWAIT P1, [UR44+0x90], R4 ;  /* 0x00009004ff0065a7 */ /* 0x000e62000802112c */
[----:B------:R-:W-:Y:S02]  /*63d0*/  LOP3.LUT R0, R0, 0xffffff00, RZ, 0xc0, !PT ;  /* 0xffffff0000007812 */ /* 0x000fe400078ec0ff */
[----:B------:R-:W-:Y:S03]  /*63e0*/  LOP3.LUT R2, R2, 0x1, RZ, 0xc0, !PT ;  /* 0x0000000102027812 */ /* 0x000fe600078ec0ff */
[----:B------:R-:W-:Y:S01]  /*63f0*/  IMAD.IADD R0, R37, 0x1, R0 ;  /* 0x0000000125007824 */ /* 0x000fe200078e0200 */
[----:B------:R-:W-:Y:S03]  /*6400*/  ISETP.NE.U32.AND P5, PT, R2, 0x1, PT ;  /* 0x000000010200780c */ /* 0x000fe60003fa5070 */
[----:B------:R-:W-:Y:S01]  /*6410*/  IMAD R39, R39, 0x100000, R0 ;  /* 0x0010000027277824 */ /* 0x000fe200078e0200 */
[----:B------:R-:W-:Y:S01]  /*6420*/  P2R R61, PR, RZ, 0x20 ;  /* 0x00000020ff3d7803 */ /* 0x000fe20000000000 */
[----:B------:R2:W4:Y:S01]  /*6430*/  SYNCS.PHASECHK.TRANS64.TRYWAIT P0, [R98+URZ+0x100], R3 ;  /* 0x00010003620075a7 */ /* 0x00052200080011ff */
[----:B-1----:R-:W-:Y:S01]  /*6440*/  @P6 SEL R60, RZ, 0x1, !P1 ;  /* 0x00000001ff3c6807 */ /* 0x002fe20004800000 */
[----:B--2---:R-:W-:Y:S06]  /*6450*/  @!P6 BRA `(.L_x_104) ;  /* 0x000000000068e947 */ /* 0x004fec0003800000 */
[C---:B------:R-:W-:Y:S01]  /*6460*/  @P5 IMAD R5, R93.reuse, 0x2, R99 ;  /* 0x000000025d055824 */ /* 0x040fe200078e0263 */
[----:B------:R-:W-:Y:S01]  /*6470*/  ISETP.NE.AND P1, PT, R60, RZ, PT ;  /* 0x000000ff3c00720c */ /* 0x000fe20003f25270 */
[----:B------:R-:W-:Y:S01]  /*6480*/  @P5 IMAD R2, R93, 0x2, R97 ;  /* 0x000000025d025824 */ /* 0x000fe200078e0261 */
[----:B------:R-:W-:Y:S01]  /*6490*/  BSSY B0, `(.L_x_105) ;  /* 0x000000e000007945 */ /* 0x000fe20003800000 */
[----:B------:R-:W-:Y:S01]  /*64a0*/  IMAD.MOV.U32 R74, RZ, RZ, RZ ;  /* 0x000000ffff4a7224 */ /* 0x000fe200078e00ff */
[----:B------:R-:W-:Y:S01]  /*64b0*/  CS2R R66, SRZ ;  /* 0x0000000000427805 */ /* 0x000fe2000001ff00 */
[----:B------:R-:W-:Y:S01]  /*64c0*/  @P5 IMAD.IADD R4, R92, 0x1, R5 ;  /* 0x000000015c045824 */ /* 0x000fe200078e0205 */
[----:B------:R-:W-:Y:S02]  /*64d0*/  CS2R R64, SRZ ;  /* 0x0000000000407805 */ /* 0x000fe4000001ff00 */
[----:B------:R-:W-:Y:S02]  /*64e0*/  CS2R R72, SRZ ;  /* 0x0000000000487805 */ /* 0x000fe4000001ff00 */
[----:B------:R-:W-:Y:S02]  /*64f0*/  CS2R R50, SRZ ;  /* 0x0000000000327805 */ /* 0x000fe4000001ff00 */
[----:B------:R-:W-:Y:S02]  /*6500*/  CS2R R48, SRZ ;  /* 0x0000000000307805 */ /* 0x000fe4000001ff00 */
[----:B------:R-:W-:Y:S02]  /*6510*/  CS2R R58, SRZ ;  /* 0x00000000003a7805 */ /* 0x000fe4000001ff00 */
[----:B------:R-:W-:Y:S01]  /*6520*/  CS2R R56, SRZ ;  /* 0x0000000000387805 */ /* 0x000fe2000001ff00 */
[----:B------:R-:W-:Y:S06]  /*6530*/  @P1 BRA `(.L_x_106) ;  /* 0x00000000000c1947 */ /* 0x000fec0003800000 */
[----:B------:R-:W-:Y:S04]  /*6540*/  SHF.L.U32 R5, R91, 0x1f, RZ ;  /* 0x0000001f5b057819 */ /* 0x000fe800000006ff */
[----:B------:R-:W1:Y:S02]  /*6550*/  SYNCS.PHASECHK.TRANS64.TRYWAIT P1, [UR44+0x90], R5 ;  /* 0x00009005ff0075a7 */ /* 0x000e64000802112c */
[----:B-1----:R-:W-:Y:S05]  /*6560*/  @!P1 BRA `(.L_x_107) ;  /* 0x0000004000109947 */ /* 0x002fea0003800000 */
.L_x_106:
[----:B------:R-:W-:Y:S05]  /*6570*/  BSYNC B0 ;  /* 0x0000000000007941 */ /* 0x000fea0003800000 */
.L_x_105:
[----:B------:R-:W-:Y:S01]  /*6580*/  ISETP.NE.AND P1, PT, R61, RZ, PT ;  /* 0x000000ff3d00720c */ /* 0x000fe20003f25270 */
[----:B------:R-:W-:Y:S11]  /*6590*/  HFMA2 R46, -RZ, RZ, 0, 5.9604644775390625e-08 ;  /* 0x00000001ff2e7431 */ /* 0x000ff600000001ff */
[----:B------:R-:W-:Y:S01]  /*65a0*/  @!UPT UIADD3 URZ, UPT, UPT, URZ, URZ, URZ ;  /* 0x000000fffffff290 */ /* 0x000fe2000fffe0ff */
[----:B------:R-:W-:Y:S05]  /*65b0*/  @P1 WARPSYNC.ALL ;  /* 0x0000000000001948 */ /* 0x000fea0003800000 */
[----:B------:R2:W1:Y:S04]  /*65c0*/  @P1 LDSM.16.M88.4 R64, [R2+0x400] ;  /* 0x000400000240183b */ /* 0x0004680000000200 */
[----:B------:R2:W1:Y:S04]  /*65d0*/  @P1 LDSM.16.M88.4 R72, [R4] ;  /* 0x000000000448183b */ /* 0x0004680000000200 */
[----:B------:R2:W1:Y:S04]  /*65e0*/  @P1 LDSM.16.M88.4 R48, [R47+UR44+0x400] ;  /* 0x0004002c2f30183b */ /* 0x0004680008000200 */
[----:B------:R2:W1:Y:S02]  /*65f0*/  @P1 LDSM.16.M88.4 R56, [R96+0x400] ;  /* 0x000400006038183b */ /* 0x0004640000000200 */
.L_x_104:
[----:B------:R-:W-:Y:S05]  /*6600*/  BSYNC B1 ;  /* 0x0000000000017941 */ /* 0x000fea0003800000 */
.L_x_103:
[----:B-1----:R-:W-:Y:S04]  /*6610*/  SHF.R.U32.HI R5, RZ, 0x15, R39 ;  /* 0x00000015ff057819 */ /* 0x002fe80000011627 */
[----:B------:R-:W-:Y:S01]  /*6620*/  LOP3.LUT P1, RZ, R5, 0x3, R82, 0x48, !PT ;  /* 0x0000000305ff7812 */ /* 0x000fe20007824852 */
[----:B------:R-:W-:Y:S01]  /*6630*/  @!UPT UIADD3 URZ, UPT, UPT, URZ, URZ, URZ ;  /* 0x000000fffffff290 */ /* 0x000fe2000fffe0ff */
[----:B----4-:R-:W-:Y:S11]  /*6640*/  @P0 BRA `(.L_x_108) ;  /* 0x0000000000080947 */ /* 0x010ff60003800000 */
[----:B------:R-:W1:Y:S02]  /*6650*/  SYNCS.PHASECHK.TRANS64.TRYWAIT P0, [R98+URZ+0x100], R3 ;  /* 0x00010003620075a7 */ /* 0x000e6400080011ff */
[----:B-1----:R-:W-:Y:S05]  /*6660*/  @!P0 BRA `(.L_x_109) ;  /* 0x0000003c00e88947 */ /* 0x002fea0003800000 */
.L_x_108:
[----:B------:R-:W-:Y:S05]  /*6670*/  @!P1 BRA `(.L_x_110) ;  /* 0x0000000000409947 */ /* 0x000fea0003800000 */
[----:B------:R-:W4:Y:S01]  /*6680*/  LDCU.64 UR8, c[0x4][0x70] ;  /* 0x01000e00ff0877ac */ /* 0x000f220008000a00 */
[----:B-1----:R-:W-:Y:S01]  /*6690*/  MOV R3, 0x0 ;  /* 0x0000000000037802 */ /* 0x002fe20000000f00 */
[----:B------:R-:W-:Y:S02]  /*66a0*/  HFMA2 R12, -RZ, RZ, 0, 5.9604644775390625e-08 ;  /* 0x00000001ff0c7431 */ /* 0x000fe400000001ff */
[----:B------:R-:W-:Y:S02]  /*66b0*/  IMAD.MOV.U32 R8, RZ, RZ, 0x192 ;  /* 0x00000192ff087424 */ /* 0x000fe400078e00ff */
[----:B------:R-:W-:Y:S01]  /*66c0*/  IMAD.MOV.U32 R13, RZ, RZ, RZ ;  /* 0x000000ffff0d7224 */ /* 0x000fe200078e00ff */
[----:B------:R-:W1:Y:S01]  /*66d0*/  LDCU.64 UR6, c[0x4][0x78] ;  /* 0x01000f00ff0677ac */ /* 0x000e620008000a00 */
[----:B--2---:R-:W2:Y:S01]  /*66e0*/  LDC.64 R2, c[0x4][R3] ;  /* 0x0100000003027b82 */ /* 0x004ea20000000a00 */
[----:B------:R-:W5:Y:S01]  /*66f0*/  LDCU.64 UR4, c[0x4][0x10] ;  /* 0x01000200ff0477ac */ /* 0x000f620008000a00 */
[----:B----4-:R-:W-:Y:S01]  /*6700*/  MOV R5, UR9 ;  /* 0x0000000900057c02 */ /* 0x010fe20008000f00 */
[----:B------:R-:W-:Y:S01]  /*6710*/  IMAD.U32 R4, RZ, RZ, UR8 ;  /* 0x00000008ff047e24 */ /* 0x000fe2000f8e00ff */
[----:B-1----:R-:W-:Y:S01]  /*6720*/  MOV R7, UR7 ;  /* 0x0000000700077c02 */ /* 0x002fe20008000f00 */
[----:B------:R-:W-:Y:S01]  /*6730*/  IMAD.U32 R6, RZ, RZ, UR6 ;  /* 0x00000006ff067e24 */ /* 0x000fe2000f8e00ff */
[----:B-----5:R-:W-:Y:S01]  /*6740*/  MOV R11, UR5 ;  /* 0x00000005000b7c02 */ /* 0x020fe20008000f00 */
[----:B------:R-:W-:Y:S02]  /*6750*/  IMAD.U32 R10, RZ, RZ, UR4 ;  /* 0x00000004ff0a7e24 */ /* 0x000fe4000f8e00ff */
[----:B------:R-:W-:Y:S07]  /*6760*/  LEPC R20, `(.L_x_110) ;  /* 0x000000001014794e */ /* 0x000fee0000000000 */
[----:B--23--:R-:W-:Y:S05]  /*6770*/  CALL.ABS.NOINC R2 ;  /* 0x0000000002007343 */ /* 0x00cfea0003c00000 */
.L_x_110:
[----:B------:R-:W-:Y:S05]  /*6780*/  WARPSYNC.ALL ;  /* 0x0000000000007948 */ /* 0x000fea0003800000 */
[----:B------:R-:W-:Y:S01]  /*6790*/  R2UR UR4, R39 ;  /* 0x00000000270472ca */ /* 0x000fe200000e0000 */
[--C-:B------:R-:W-:Y:S01]  /*67a0*/  HADD2.F32 R40, -RZ, R48.reuse.H0_H0 ;  /* 0x20000030ff287230 */ /* 0x100fe20000004100 */
[----:B------:R-:W-:Y:S01]  /*67b0*/  SHF.L.U32 R62, R93, 0x1, RZ ;  /* 0x000000015d3e7819 */ /* 0x000fe200000006ff */
[----:B------:R-:W-:Y:S01]  /*67c0*/  HADD2.F32 R43, -RZ, R48.H1_H1 ;  /* 0x30000030ff2b7230 */ /* 0x000fe20000004100 */
[----:B------:R-:W-:Y:S01]  /*67d0*/  ISETP.NE.AND P0, PT, R94, RZ, PT ;  /* 0x000000ff5e00720c */ /* 0x000fe20003f05270 */
[----:B------:R-:W-:Y:S01]  /*67e0*/  HADD2.F32 R42, -RZ, R49.H0_H0 ;  /* 0x20000031ff2a7230 */ /* 0x000fe20000004100 */
[----:B------:R-:W-:Y:S01]  /*67f0*/  IADD3 R99, PT, PT, R99, R62, RZ ;  /* 0x0000003e63637210 */ /* 0x000fe20007ffe0ff */
[----:B------:R-:W-:Y:S01]  /*6800*/  HADD2.F32 R45, -RZ, R51.H0_H0 ;  /* 0x20000033ff2d7230 */ /* 0x000fe20000004100 */
[----:B------:R-:W-:Y:S02]  /*6810*/  BSSY.RECONVERGENT B0, `(.L_x_111) ;  /* 0x0000085000007945 */ /* 0x000fe40003800200 */
[----:B------:R-:W-:Y:S03]  /*6820*/  IADD3 R100, PT, PT, R92, R99, RZ ;  /* 0x000000635c647210 */ /* 0x000fe60007ffe0ff */
[----:B--2---:R-:W3:Y:S02]  /*6830*/  LDTM.16dp256bit.x8 R4, tmem[UR4] ;  /* 0x00000004000479ee */ /* 0x004ee400081a0000 */
[C---:B---3--:R-:W-:Y:S01]  /*6840*/  FMUL R0, R38.reuse, R4 ;  /* 0x0000000426007220 */ /* 0x048fe20000400000 */
[C---:B------:R-:W-:Y:S01]  /*6850*/  FMUL R2, R38.reuse, R5 ;  /* 0x0000000526027220 */ /* 0x040fe20000400000 */
[C---:B-1----:R-:W-:Y:S01]  /*6860*/  FMUL R3, R38.reuse, R6 ;  /* 0x0000000626037220 */ /* 0x042fe20000400000 */
[C---:B------:R-:W-:Y:S01]  /*6870*/  FMUL R7, R38.reuse, R7 ;  /* 0x0000000726077220 */ /* 0x040fe20000400000 */
[C---:B------:R-:W-:Y:S01]  /*6880*/  FFMA R0, R41.reuse, R40, R0 ;  /* 0x0000002829007223 */ /* 0x040fe20000000000 */
[----:B------:R-:W-:Y:S02]  /*6890*/  HADD2.F32 R40, -RZ, R49.H1_H1 ;  /* 0x30000031ff287230 */ /* 0x000fe40000004100 */
[C---:B------:R-:W-:Y:S01]  /*68a0*/  FFMA R2, R41.reuse, R43, R2 ;  /* 0x0000002b29027223 */ /* 0x040fe20000000002 */
[C---:B------:R-:W-:Y:S01]  /*68b0*/  FFMA R3, R41.reuse, R42, R3 ;  /* 0x0000002a29037223 */ /* 0x040fe20000000003 */
[--C-:B------:R-:W-:Y:S02]  /*68c0*/  HADD2.F32 R43, -RZ, R50.reuse.H0_H0 ;  /* 0x20000032ff2b7230 */ /* 0x100fe40000004100 */
[----:B------:R-:W-:Y:S01]  /*68d0*/  FMUL R4, R38, R8 ;  /* 0x0000000826047220 */ /* 0x000fe20000400000 */
[----:B------:R-:W-:Y:S01]  /*68e0*/  HADD2.F32 R42, -RZ, R50.H1_H1 ;  /* 0x30000032ff2a7230 */ /* 0x000fe20000004100 */
[----:B------:R-:W-:Y:S01]  /*68f0*/  F2FP.F16.F32.PACK_AB R52, R2, R0 ;  /* 0x000000000234723e */ /* 0x000fe200000000ff */
[C---:B------:R-:W-:Y:S01]  /*6900*/  FFMA R7, R41.reuse, R40, R7 ;  /* 0x0000002829077223 */ /* 0x040fe20000000007 */
[----:B------:R-:W-:Y:S01]  /*6910*/  FFMA R4, R41, R43, R4 ;  /* 0x0000002b29047223 */ /* 0x000fe20000000004 */
[C---:B------:R-:W-:Y:S01]  /*6920*/  FMUL R5, R38.reuse, R9 ;  /* 0x0000000926057220 */ /* 0x040fe20000400000 */
[C---:B------:R-:W-:Y:S01]  /*6930*/  FMUL R6, R38.reuse, R10 ;  /* 0x0000000a26067220 */ /* 0x040fe20000400000 */
[----:B------:R-:W-:Y:S01]  /*6940*/  HADD2.F32 R40, -RZ, R51.H1_H1 ;  /* 0x30000033ff287230 */ /* 0x000fe20000004100 */
[----:B------:R-:W-:Y:S01]  /*6950*/  F2FP.F16.F32.PACK_AB R53, R7, R3 ;  /* 0x000000030735723e */ /* 0x000fe200000000ff */
[C---:B------:R-:W-:Y:S01]  /*6960*/  FFMA R5, R41.reuse, R42, R5 ;  /* 0x0000002a29057223 */ /* 0x040fe20000000005 */
[----:B------:R-:W-:Y:S01]  /*6970*/  FFMA R6, R41, R45, R6 ;  /* 0x0000002d29067223 */ /* 0x000fe20000000006 */
[C---:B------:R-:W-:Y:S01]  /*6980*/  FMUL R11, R38.reuse, R11 ;  /* 0x0000000b260b7220 */ /* 0x040fe20000400000 */
[--C-:B------:R-:W-:Y:S02]  /*6990*/  HADD2.F32 R43, -RZ, R56.reuse.H0_H0 ;  /* 0x20000038ff2b7230 */ /* 0x100fe40000004100 */
[C---:B------:R-:W-:Y:S01]  /*69a0*/  FMUL R8, R38.reuse, R12 ;  /* 0x0000000c26087220 */ /* 0x040fe20000400000 */
[----:B------:R-:W-:Y:S01]  /*69b0*/  F2FP.F16.F32.PACK_AB R54, R5, R4 ;  /* 0x000000040536723e */ /* 0x000fe200000000ff */
[C---:B------:R-:W-:Y:S01]  /*69c0*/  FFMA R11, R41.reuse, R40, R11 ;  /* 0x00000028290b7223 */ /* 0x040fe2000000000b */
[----:B------:R-:W-:Y:S02]  /*69d0*/  HADD2.F32 R40, -RZ, R56.H1_H1 ;  /* 0x30000038ff287230 */ /* 0x000fe40000004100 */
[----:B------:R-:W-:Y:S01]  /*69e0*/  FFMA R8, R41, R43, R8 ;  /* 0x0000002b29087223 */ /* 0x000fe20000000008 */
[C---:B------:R-:W-:Y:S01]  /*69f0*/  FMUL R9, R38.reuse, R13 ;  /* 0x0000000d26097220 */ /* 0x040fe20000400000 */
[--C-:B------:R-:W-:Y:S01]  /*6a00*/  HADD2.F32 R45, -RZ, R57.reuse.H0_H0 ;  /* 0x20000039ff2d7230 */ /* 0x100fe20000004100 */
[----:B------:R-:W-:Y:S01]  /*6a10*/  F2FP.F16.F32.PACK_AB R55, R11, R6 ;  /* 0x000000060b37723e */ /* 0x000fe200000000ff */
[C---:B------:R-:W-:Y:S01]  /*6a20*/  FMUL R10, R38.reuse, R14 ;  /* 0x0000000e260a7220 */ /* 0x040fe20000400000 */
[----:B------:R-:W-:Y:S02]  /*6a30*/  HADD2.F32 R42, -RZ, R57.H1_H1 ;  /* 0x30000039ff2a7230 */ /* 0x000fe40000004100 */
[C---:B------:R-:W-:Y:S01]  /*6a40*/  FFMA R9, R41.reuse, R40, R9 ;  /* 0x0000002829097223 */ /* 0x040fe20000000009 */
[C---:B------:R-:W-:Y:S01]  /*6a50*/  FMUL R15, R38.reuse, R15 ;  /* 0x0000000f260f7220 */ /* 0x040fe20000400000 */
[----:B------:R1:W-:Y:S01]  /*6a60*/  STSM.16.M88.4 [R97+0x400], R52 ;  /* 0x0004003461007844 */ /* 0x0003e20000000200 */
[----:B------:R-:W-:Y:S01]  /*6a70*/  FFMA R10, R41, R45, R10 ;  /* 0x0000002d290a7223 */ /* 0x000fe2000000000a */
[--C-:B------:R-:W-:Y:S01]  /*6a80*/  HADD2.F32 R40, -RZ, R58.reuse.H0_H0 ;  /* 0x2000003aff287230 */ /* 0x100fe20000004100 */
[----:B------:R-:W-:Y:S01]  /*6a90*/  F2FP.F16.F32.PACK_AB R68, R9, R8 ;  /* 0x000000080944723e */ /* 0x000fe200000000ff */
[----:B------:R-:W-:Y:S01]  /*6aa0*/  FFMA R15, R41, R42, R15 ;  /* 0x0000002a290f7223 */ /* 0x000fe2000000000f */
[C---:B------:R-:W-:Y:S01]  /*6ab0*/  FMUL R12, R38.reuse, R16 ;  /* 0x00000010260c7220 */ /* 0x040fe20000400000 */
[----:B------:R-:W-:Y:S02]  /*6ac0*/  HADD2.F32 R42, -RZ, R58.H1_H1 ;  /* 0x3000003aff2a7230 */ /* 0x000fe40000004100 */
[C---:B------:R-:W-:Y:S01]  /*6ad0*/  FMUL R13, R38.reuse, R17 ;  /* 0x00000011260d7220 */ /* 0x040fe20000400000 */
[--C-:B------:R-:W-:Y:S01]  /*6ae0*/  HADD2.F32 R43, -RZ, R59.reuse.H0_H0 ;  /* 0x2000003bff2b7230 */ /* 0x100fe20000004100 */
[----:B------:R-:W-:Y:S01]  /*6af0*/  F2FP.F16.F32.PACK_AB R69, R15, R10 ;  /* 0x0000000a0f45723e */ /* 0x000fe200000000ff */
[C---:B------:R-:W-:Y:S01]  /*6b00*/  FFMA R12, R41.reuse, R40, R12 ;  /* 0x00000028290c7223 */ /* 0x040fe2000000000c */
[----:B------:R-:W-:Y:S01]  /*6b10*/  FFMA R13, R41, R42, R13 ;  /* 0x0000002a290d7223 */ /* 0x000fe2000000000d */
[C---:B------:R-:W-:Y:S01]  /*6b20*/  FMUL R14, R38.reuse, R18 ;  /* 0x00000012260e7220 */ /* 0x040fe20000400000 */
[----:B------:R-:W-:Y:S02]  /*6b30*/  HADD2.F32 R40, -RZ, R59.H1_H1 ;  /* 0x3000003bff287230 */ /* 0x000fe40000004100 */
[C---:B------:R-:W-:Y:S01]  /*6b40*/  FMUL R19, R38.reuse, R19 ;  /* 0x0000001326137220 */ /* 0x040fe20000400000 */
[C---:B------:R-:W-:Y:S01]  /*6b50*/  FMUL R16, R38.reuse, R20 ;  /* 0x0000001426107220 */ /* 0x040fe20000400000 */
[----:B------:R-:W-:Y:S01]  /*6b60*/  F2FP.F16.F32.PACK_AB R70, R13, R12 ;  /* 0x0000000c0d46723e */ /* 0x000fe200000000ff */
[C---:B------:R-:W-:Y:S01]  /*6b70*/  FFMA R14, R41.reuse, R43, R14 ;  /* 0x0000002b290e7223 */ /* 0x040fe2000000000e */
[--C-:B------:R-:W-:Y:S02]  /*6b80*/  HADD2.F32 R43, -RZ, R64.reuse.H0_H0 ;  /* 0x20000040ff2b7230 */ /* 0x100fe40000004100 */
[C---:B------:R-:W-:Y:S01]  /*6b90*/  FFMA R19, R41.reuse, R40, R19 ;  /* 0x0000002829137223 */ /* 0x040fe20000000013 */
[----:B------:R-:W-:Y:S02]  /*6ba0*/  HADD2.F32 R42, -RZ, R64.H1_H1 ;  /* 0x30000040ff2a7230 */ /* 0x000fe40000004100 */
[C---:B------:R-:W-:Y:S01]  /*6bb0*/  FMUL R17, R38.reuse, R21 ;  /* 0x0000001526117220 */ /* 0x040fe20000400000 */
[--C-:B------:R-:W-:Y:S02]  /*6bc0*/  HADD2.F32 R45, -RZ, R65.reuse.H0_H0 ;  /* 0x20000041ff2d7230 */ /* 0x100fe40000004100 */
[----:B------:R-:W-:Y:S01]  /*6bd0*/  FFMA R16, R41, R43, R16 ;  /* 0x0000002b29107223 */ /* 0x000fe20000000010 */
[----:B------:R-:W-:Y:S01]  /*6be0*/  F2FP.F16.F32.PACK_AB R71, R19, R14 ;  /* 0x0000000e1347723e */ /* 0x000fe200000000ff */
[----:B------:R-:W-:Y:S01]  /*6bf0*/  FFMA R17, R41, R42, R17 ;  /* 0x0000002a29117223 */ /* 0x000fe20000000011 */
[C---:B------:R-:W-:Y:S01]  /*6c00*/  FMUL R18, R38.reuse, R22 ;  /* 0x0000001626127220 */ /* 0x040fe20000400000 */
[----:B------:R-:W-:Y:S02]  /*6c10*/  HADD2.F32 R40, -RZ, R65.H1_H1 ;  /* 0x30000041ff287230 */ /* 0x000fe40000004100 */
[C---:B------:R-:W-:Y:S01]  /*6c20*/  FMUL R23, R38.reuse, R23 ;  /* 0x0000001726177220 */ /* 0x040fe20000400000 */
[----:B------:R1:W-:Y:S01]  /*6c30*/  STSM.16.M88.4 [R96+0x400], R68 ;  /* 0x0004004460007844 */ /* 0x0003e20000000200 */
[----:B------:R-:W-:Y:S01]  /*6c40*/  F2FP.F16.F32.PACK_AB R104, R17, R16 ;  /* 0x000000101168723e */ /* 0x000fe200000000ff */
[C---:B------:R-:W-:Y:S01]  /*6c50*/  FFMA R18, R41.reuse, R45, R18 ;  /* 0x0000002d29127223 */ /* 0x040fe20000000012 */
[----:B------:R-:W-:Y:S01]  /*6c60*/  FFMA R23, R41, R40, R23 ;  /* 0x0000002829177223 */ /* 0x000fe20000000017 */
[--C-:B------:R-:W-:Y:S02]  /*6c70*/  HADD2.F32 R43, -RZ, R66.reuse.H0_H0 ;  /* 0x20000042ff2b7230 */ /* 0x100fe40000004100 */
[C---:B------:R-:W-:Y:S01]  /*6c80*/  FMUL R20, R38.reuse, R24 ;  /* 0x0000001826147220 */ /* 0x040fe20000400000 */
[----:B------:R-:W-:Y:S02]  /*6c90*/  HADD2.F32 R40, -RZ, R66.H1_H1 ;  /* 0x30000042ff287230 */ /* 0x000fe40000004100 */
[C---:B------:R-:W-:Y:S01]  /*6ca0*/  FMUL R21, R38.reuse, R25 ;  /* 0x0000001926157220 */ /* 0x040fe20000400000 */
[--C-:B------:R-:W-:Y:S01]  /*6cb0*/  HADD2.F32 R45, -RZ, R67.reuse.H0_H0 ;  /* 0x20000043ff2d7230 */ /* 0x100fe20000004100 */
[----:B------:R-:W-:Y:S01]  /*6cc0*/  F2FP.F16.F32.PACK_AB R105, R23, R18 ;  /* 0x000000121769723e */ /* 0x000fe200000000ff */
[C---:B------:R-:W-:Y:S01]  /*6cd0*/  FFMA R20, R41.reuse, R43, R20 ;  /* 0x0000002b29147223 */ /* 0x040fe20000000014 */
[C---:B------:R-:W-:Y:S01]  /*6ce0*/  FFMA R21, R41.reuse, R40, R21 ;  /* 0x0000002829157223 */ /* 0x040fe20000000015 */
[C---:B------:R-:W-:Y:S01]  /*6cf0*/  FMUL R22, R38.reuse, R26 ;  /* 0x0000001a26167220 */ /* 0x040fe20000400000 */
[----:B------:R-:W-:Y:S02]  /*6d00*/  HADD2.F32 R42, -RZ, R67.H1_H1 ;  /* 0x30000043ff2a7230 */ /* 0x000fe40000004100 */
[C---:B------:R-:W-:Y:S01]  /*6d10*/  FMUL R27, R38.reuse, R27 ;  /* 0x0000001b261b7220 */ /* 0x040fe20000400000 */
[--C-:B------:R-:W-:Y:S02]  /*6d20*/  HADD2.F32 R40, -RZ, R72.reuse.H0_H0 ;  /* 0x20000048ff287230 */ /* 0x100fe40000004100 */
[C---:B------:R-:W-:Y:S01]  /*6d30*/  FFMA R22, R41.reuse, R45, R22 ;  /* 0x0000002d29167223 */ /* 0x040fe20000000016 */
[C---:B------:R-:W-:Y:S01]  /*6d40*/  FMUL R24, R38.reuse, R28 ;  /* 0x0000001c26187220 */ /* 0x040fe20000400000 */
[C---:B------:R-:W-:Y:S01]  /*6d50*/  FFMA R27, R41.reuse, R42, R27 ;  /* 0x0000002a291b7223 */ /* 0x040fe2000000001b */
[----:B------:R-:W-:Y:S02]  /*6d60*/  HADD2.F32 R42, -RZ, R72.H1_H1 ;  /* 0x30000048ff2a7230 */ /* 0x000fe40000004100 */
[C---:B------:R-:W-:Y:S01]  /*6d70*/  FMUL R25, R38.reuse, R29 ;  /* 0x0000001d26197220 */ /* 0x040fe20000400000 */
[--C-:B------:R-:W-:Y:S02]  /*6d80*/  HADD2.F32 R43, -RZ, R73.reuse.H0_H0 ;  /* 0x20000049ff2b7230 */ /* 0x100fe40000004100 */
[C---:B------:R-:W-:Y:S01]  /*6d90*/  FMUL R26, R38.reuse, R30 ;  /* 0x0000001e261a7220 */ /* 0x040fe20000400000 */
[C---:B------:R-:W-:Y:S01]  /*6da0*/  FFMA R24, R41.reuse, R40, R24 ;  /* 0x0000002829187223 */ /* 0x040fe20000000018 */
[----:B------:R-:W-:Y:S02]  /*6db0*/  HADD2.F32 R40, -RZ, R73.H1_H1 ;  /* 0x30000049ff287230 */ /* 0x000fe40000004100 */
[C---:B------:R-:W-:Y:S01]  /*6dc0*/  FFMA R25, R41.reuse, R42, R25 ;  /* 0x0000002a29197223 */ /* 0x040fe20000000019 */
[C---:B------:R-:W-:Y:S01]  /*6dd0*/  FMUL R31, R38.reuse, R31 ;  /* 0x0000001f261f7220 */ /* 0x040fe20000400000 */
[C---:B------:R-:W-:Y:S01]  /*6de0*/  FFMA R26, R41.reuse, R43, R26 ;  /* 0x0000002b291a7223 */ /* 0x040fe2000000001a */
[--C-:B------:R-:W-:Y:S02]  /*6df0*/  HADD2.F32 R43, -RZ, R74.reuse.H0_H0 ;  /* 0x2000004aff2b7230 */ /* 0x100fe40000004100 */
[C---:B------:R-:W-:Y:S01]  /*6e00*/  FMUL R28, R38.reuse, R32 ;  /* 0x00000020261c7220 */ /* 0x040fe20000400000 */
[----:B------:R-:W-:Y:S02]  /*6e10*/  HADD2.F32 R42, -RZ, R74.H1_H1 ;  /* 0x3000004aff2a7230 */ /* 0x000fe40000004100 */
[C---:B------:R-:W-:Y:S01]  /*6e20*/  FFMA R31, R41.reuse, R40, R31 ;  /* 0x00000028291f7223 */ /* 0x040fe2000000001f */
[C---:B------:R-:W-:Y:S01]  /*6e30*/  FMUL R29, R38.reuse, R33 ;  /* 0x00000021261d7220 */ /* 0x040fe20000400000 */
[--C-:B------:R-:W-:Y:S02]  /*6e40*/  HADD2.F32 R45, -RZ, R75.reuse.H0_H0 ;  /* 0x2000004bff2d7230 */ /* 0x100fe40000004100 */
[C---:B------:R-:W-:Y:S01]  /*6e50*/  FMUL R30, R38.reuse, R34 ;  /* 0x00000022261e7220 */ /* 0x040fe20000400000 */
[----:B------:R-:W-:Y:S02]  /*6e60*/  HADD2.F32 R40, -RZ, R75.H1_H1 ;  /* 0x3000004bff287230 */ /* 0x000fe40000004100 */
[----:B------:R-:W-:Y:S01]  /*6e70*/  FMUL R35, R38, R35 ;  /* 0x0000002326237220 */ /* 0x000fe20000400000 */
[C---:B------:R-:W-:Y:S01]  /*6e80*/  FFMA R28, R41.reuse, R43, R28 ;  /* 0x0000002b291c7223 */ /* 0x040fe2000000001c */
[C---:B------:R-:W-:Y:S01]  /*6e90*/  FFMA R29, R41.reuse, R42, R29 ;  /* 0x0000002a291d7223 */ /* 0x040fe2000000001d */
[C---:B------:R-:W-:Y:S01]  /*6ea0*/  FFMA R30, R41.reuse, R45, R30 ;  /* 0x0000002d291e7223 */ /* 0x040fe2000000001e */
[----:B------:R-:W-:Y:S01]  /*6eb0*/  FFMA R35, R41, R40, R35 ;  /* 0x0000002829237223 */ /* 0x000fe20000000023 */
[----:B------:R-:W-:Y:S02]  /*6ec0*/  F2FP.F16.F32.PACK_AB R106, R21, R20 ;  /* 0x00000014156a723e */ /* 0x000fe400000000ff */
[----:B------:R-:W-:Y:S02]  /*6ed0*/  F2FP.F16.F32.PACK_AB R107, R27, R22 ;  /* 0x000000161b6b723e */ /* 0x000fe400000000ff */
[----:B------:R-:W-:Y:S02]  /*6ee0*/  F2FP.F16.F32.PACK_AB R108, R25, R24 ;  /* 0x00000018196c723e */ /* 0x000fe400000000ff */
[----:B------:R-:W-:Y:S01]  /*6ef0*/  F2FP.F16.F32.PACK_AB R109, R31, R26 ;  /* 0x0000001a1f6d723e */ /* 0x000fe200000000ff */
[----:B------:R1:W-:Y:S01]  /*6f00*/  STSM.16.M88.4 [R99], R104 ;  /* 0x0000006863007844 */ /* 0x0003e20000000200 */
[----:B------:R-:W-:Y:S02]  /*6f10*/  F2FP.F16.F32.PACK_AB R110, R29, R28 ;  /* 0x0000001c1d6e723e */ /* 0x000fe400000000ff */
[----:B------:R-:W-:Y:S05]  /*6f20*/  F2FP.F16.F32.PACK_AB R111, R35, R30 ;  /* 0x0000001e236f723e */ /* 0x000fea00000000ff */
[----:B------:R1:W-:Y:S01]  /*6f30*/  STSM.16.M88.4 [R100], R108 ;  /* 0x0000006c64007844 */ /* 0x0003e20000000200 */
[----:B------:R-:W-:Y:S01]  /*6f40*/  @!PT LDS RZ, [RZ] ;  /* 0x00000000fffff984 */ /* 0x000fe20000000800 */
[----:B------:R-:W-:Y:S01]  /*6f50*/  @!PT LDS RZ, [RZ] ;  /* 0x00000000fffff984 */ /* 0x000fe20000000800 */
[----:B------:R-:W-:Y:S01]  /*6f60*/  @!PT LDS RZ, [RZ] ;  /* 0x00000000fffff984 */ /* 0x000fe20000000800 */
[----:B------:R-:W-:Y:S01]  /*6f70*/  @!PT LDS RZ, [RZ] ;  /* 0x00000000fffff984 */ /* 0x000fe20000000800 */
[----:B------:R2:W-:Y:S07]  /*6f80*/  MEMBAR.ALL.CTA ;  /* 0x0000000000007992 */ /* 0x0005ee0000008000 */
[----:B--2---:R-:W2:Y:S02]  /*6f90*/  FENCE.VIEW.ASYNC.S ;  /* 0x00000000000073c6 */ /* 0x004ea40000000000 */
[----:B--2---:R-:W-:Y:S06]  /*6fa0*/  BAR.SYNC.DEFER_BLOCKING 0x1, 0x80 ;  /* 0x0042000000007b1d */ /* 0x004fec0000010000 */
[----:B------:R-:W-:Y:S05]  /*6fb0*/  @P0 BRA `(.L_x_112) ;  /* 0x0000000000280947 */ /* 0x000fea0003800000 */
[----:B------:R-:W2:Y:S01]  /*6fc0*/  LDCU.64 UR6, c[0x0][0x348] ;  /* 0x00006900ff0677ac */ /* 0x000ea20008000a00 */
[----:B------:R-:W-:Y:S01]  /*6fd0*/  UIADD3 UR4, UPT, UPT, UR44, 0x400, URZ ;  /* 0x000004002c047890 */ /* 0x000fe2000fffe0ff */
[----:B------:R-:W-:Y:S05]  /*6fe0*/  UMOV UR51, UR36 ;  /* 0x0000002400337c82 */ /* 0x000fea0008000000 */
[----:B------:R-:W-:Y:S04]  /*6ff0*/  MOV R86, UR4 ;  /* 0x0000000400567c02 */ /* 0x000fe80008000f00 */
[----:B------:R-:W-:Y:S01]  /*7000*/  R2UR UR48, R86 ;  /* 0x00000000563072ca */ /* 0x000fe200000e0000 */
[----:B--2---:R-:W-:Y:S04]  /*7010*/  UIADD3 UR4, UP0, UPT, UR6, 0x680, URZ ;  /* 0x0000068006047890 */ /* 0x004fe8000ff1e0ff */
[----:B------:R-:W-:Y:S09]  /*7020*/  UIADD3.X UR5, UPT, UPT, URZ, UR7, URZ, UP0, !UPT ;  /* 0x00000007ff057290 */ /* 0x000ff200087fe4ff */
[----:B------:R2:W-:Y:S01]  /*7030*/  UTMASTG.3D [UR48], [UR4] ;  /* 0x00000030040073b5 */ /* 0x0005e20008010000 */
[----:B------:R0:W-:Y:S01]  /*7040*/  UTMACMDFLUSH ;  /* 0x00000000000079b7 */ /* 0x0001e20000000000 */
[----:B--2---:R-:W-:Y:S04]  /*7050*/  DEPBAR.LE SB0, 0x1 ;  /* 0x000080400000791a */ /* 0x004fe80000000000 */
.L_x_112:
[----:B------:R-:W-:Y:S05]  /*7060*/  BSYNC.RECONVERGENT B0 ;  /* 0x0000000000007941 */ /* 0x000fea0003800200 */
.L_x_111:
[----:B------:R-:W-:Y:S01]  /*7070*/  BAR.SYNC.DEFER_BLOCKING 0x1, 0x80 ;  /* 0x0042000000007b1d */ /* 0x000fe20000010000 */
[----:B------:R-:W-:Y:S01]  /*7080*/  ISETP.NE.AND P1, PT, R95, RZ, PT ;  /* 0x000000ff5f00720c */ /* 0x000fe20003f25270 */
[----:B------:R-:W-:Y:S01]  /*7090*/  UISETP.NE.AND UP0, UPT, UR47, URZ, UPT ;  /* 0x000000ff2f00728c */ /* 0x000fe2000bf05270 */
[----:B------:R-:W-:Y:S11]  /*70a0*/  LEA R3, R46, UR44, 0x3 ;  /* 0x0000002c2e037c11 */ /* 0x000ff6000f8e18ff */
[----:B------:R-:W-:Y:S01]  /*70b0*/  @P1 SHF.L.U32 R4, R91, 0x1f, RZ ;  /* 0x0000001f5b041819 */ /* 0x000fe200000006ff */
[----:B------:R-:W-:Y:S06]  /*70c0*/  BRA.U !UP0, `(.L_x_113) ;  /* 0x0000000108247547 */ /* 0x000fec000b800000 */
[----:B------:R-:W2:Y:S01]  /*70d0*/  S2R R0, SR_CgaCtaId ;  /* 0x0000000000007919 */ /* 0x000ea20000008800 */
[----:B------:R-:W-:Y:S01]  /*70e0*/  IMAD.U32 R2, RZ, RZ, UR46 ;  /* 0x0000002eff027e24 */ /* 0x000fe2000f8e00ff */
[----:B------:R-:W-:Y:S04]  /*70f0*/  UIADD3 UR4, UPT, UPT, UR46, 0x1, URZ ;  /* 0x000000012e047890 */ /* 0x000fe8000fffe0ff */
[----:B------:R-:W-:Y:S01]  /*7100*/  @P1 LEA R2, R2, UR44, 0x3 ;  /* 0x0000002c02021c11 */ /* 0x000fe2000f8e18ff */
[----:B------:R-:W-:Y:S04]  /*7110*/  UISETP.NE.AND UP0, UPT, UR4, 0x4, UPT ;  /* 0x000000040400788c */ /* 0x000fe8000bf05270 */
[----:B------:R-:W-:Y:S01]  /*7120*/  @P1 VIADD R5, R2, 0xb0 ;  /* 0x000000b002051836 */ /* 0x000fe20000000000 */
[----:B------:R-:W-:Y:S04]  /*7130*/  USEL UR46, UR4, URZ, UP0 ;  /* 0x000000ff042e7287 */ /* 0x000fe80008000000 */
[----:B--2---:R-:W-:Y:S04]  /*7140*/  @P1 PRMT R0, R0, 0x654, R5 ;  /* 0x0000065400001816 */ /* 0x004fe80000000005 */
[----:B------:R2:W-:Y:S04]  /*7150*/  @P1 SYNCS.ARRIVE.TRANS64.RED.A1T0 RZ, [R0+URZ], RZ ;  /* 0x000000ff00ff19a7 */ /* 0x0005e800081004ff */
.L_x_113:
[----:B------:R-:W3:Y:S01]  /*7160*/  @P1 SYNCS.PHASECHK.TRANS64.TRYWAIT P0, [R3+URZ+0x90], R4 ;  /* 0x00009004030015a7 */ /* 0x000ee200080011ff */
[----:B------:R-:W-:Y:S01]  /*7170*/  BSSY B1, `(.L_x_114) ;  /* 0x0000017000017945 */ /* 0x000fe20003800000 */
[----:B---3--:R-:W-:Y:S03]  /*7180*/  @P1 SEL R60, RZ, 0x1, !P0 ;  /* 0x00000001ff3c1807 */ /* 0x008fe60004000000 */
[----:B------:R-:W-:Y:S05]  /*7190*/  @!P1 BRA `(.L_x_115) ;  /* 0x0000000000509947 */ /* 0x000fea0003800000 */
[----:B------:R-:W-:Y:S01]  /*71a0*/  ISETP.NE.AND P1, PT, R61, RZ, PT ;  /* 0x000000ff3d00720c */ /* 0x000fe20003f25270 */
[----:B------:R-:W-:Y:S01]  /*71b0*/  BSSY B0, `(.L_x_116) ;  /* 0x000000a000007945 */ /* 0x000fe20003800000 */
[----:B------:R-:W-:Y:S11]  /*71c0*/  ISETP.NE.AND P0, PT, R60, RZ, PT ;  /* 0x000000ff3c00720c */ /* 0x000ff60003f05270 */
[----:B------:R-:W-:Y:S04]  /*71d0*/  @P1 IMAD R4, R46, 0x2000, R47 ;  /* 0x000020002e041824 */ /* 0x000fe800078e022f */
[----:B------:R-:W-:Y:S04]  /*71e0*/  @P1 VIADD R7, R4, UR44 ;  /* 0x0000002c04071c36 */ /* 0x000fe80008000000 */
[----:B------:R-:W-:Y:S01]  /*71f0*/  @P1 IMAD.IADD R2, R92, 0x1, R7 ;  /* 0x000000015c021824 */ /* 0x000fe200078e0207 */
[----:B------:R-:W-:Y:S01]  /*7200*/  @P1 IADD3 R5, PT, PT, R62, R7, RZ ;  /* 0x000000073e051210 */ /* 0x000fe20007ffe0ff */
[----:B------:R-:W-:Y:S06]  /*7210*/  @P0 BRA `(.L_x_117) ;  /* 0x00000000000c0947 */ /* 0x000fec0003800000 */
[----:B--2---:R-:W-:Y:S04]  /*7220*/  SHF.L.U32 R0, R91, 0x1f, RZ ;  /* 0x0000001f5b007819 */ /* 0x004fe800000006ff */
[----:B------:R-:W2:Y:S02]  /*7230*/  SYNCS.PHASECHK.TRANS64.TRYWAIT P0, [R3+URZ+0x90], R0 ;  /* 0x00009000030075a7 */ /* 0x000ea400080011ff */
[----:B--2---:R-:W-:Y:S05]  /*7240*/  @!P0 BRA `(.L_x_118) ;  /* 0x0000003400048947 */ /* 0x004fea0003800000 */
.L_x_117:
[----:B------:R-:W-:Y:S05]  /*7250*/  BSYNC B0 ;  /* 0x0000000000007941 */ /* 0x000fea0003800000 */
.L_x_116:
[----:B------:R-:W-:Y:S02]  /*7260*/  ISETP.NE.AND P0, PT, R61, RZ, PT ;  /* 0x000000ff3d00720c */ /* 0x000fe40003f05270 */
[----:B------:R-:W-:Y:S11]  /*7270*/  IADD3 R46, PT, PT, R46, 0x1, RZ ;  /* 0x000000012e2e7810 */ /* 0x000ff60007ffe0ff */
[----:B--2---:R-:W-:Y:S01]  /*7280*/  @P0 IMAD.IADD R0, R92, 0x1, R5 ;  /* 0x000000015c000824 */ /* 0x004fe200078e0205 */
[----:B------:R-:W-:Y:S05]  /*7290*/  @P0 WARPSYNC.ALL ;  /* 0x0000000000000948 */ /* 0x000fea0003800000 */
[----:B------:R3:W4:Y:S04]  /*72a0*/  @P0 LDSM.16.M88.4 R48, [R4+UR44+0x400] ;  /* 0x0004002c0430083b */ /* 0x0007280008000200 */
[----:B------:R3:W2:Y:S04]  /*72b0*/  @P0 LDSM.16.M88.4 R56, [R2+0x400] ;  /* 0x000400000238083b */ /* 0x0006a80000000200 */
[----:B------:R3:W1:Y:S04]  /*72c0*/  @P0 LDSM.16.M88.4 R64, [R5+0x400] ;  /* 0x000400000540083b */ /* 0x0006680000000200 */
[----:B------:R3:W1:Y:S02]  /*72d0*/  @P0 LDSM.16.M88.4 R72, [R0+0x400] ;  /* 0x000400000048083b */ /* 0x0006640000000200 */
.L_x_115:
[----:B------:R-:W-:Y:S05]  /*72e0*/  BSYNC B1 ;  /* 0x0000000000017941 */ /* 0x000fea0003800000 */
.L_x_114:
[----:B------:R-:W-:Y:S05]  /*72f0*/  VIADD R3, R39, 0x40 ;  /* 0x0000004027037836 */ /* 0x000fea0000000000 */
[----:B------:R-:W-:Y:S04]  /*7300*/  SHF.R.U32.HI R3, RZ, 0x15, R3 ;  /* 0x00000015ff037819 */ /* 0x000fe80000011603 */
[----:B------:R-:W-:Y:S11]  /*7310*/  LOP3.LUT P0, RZ, R3, 0x3, R82, 0x48, !PT ;  /* 0x0000000303ff7812 */ /* 0x000ff60007804852 */
[----:B------:R-:W-:Y:S02]  /*7320*/  @!UPT UIADD3 URZ, UPT, UPT, URZ, URZ, URZ ;  /* 0x000000fffffff290 */ /* 0x000fe4000fffe0ff */
[----:B------:R-:W-:Y:S05]  /*7330*/  @!P0 BRA `(.L_x_119) ;  /* 0x0000000000408947 */ /* 0x000fea0003800000 */
[----:B------:R-:W5:Y:S01]  /*7340*/  LDCU.64 UR8, c[0x4][0x70] ;  /* 0x01000e00ff0877ac */ /* 0x000f620008000a00 */
[----:B------:R-:W-:Y:S01]  /*7350*/  MOV R3, 0x0 ;  /* 0x0000000000037802 */ /* 0x000fe20000000f00 */
[----:B------:R-:W-:Y:S02]  /*7360*/  HFMA2 R12, -RZ, RZ, 0, 5.9604644775390625e-08 ;  /* 0x00000001ff0c7431 */ /* 0x000fe400000001ff */
[----:B------:R-:W-:Y:S02]  /*7370*/  IMAD.MOV.U32 R8, RZ, RZ, 0x192 ;  /* 0x00000192ff087424 */ /* 0x000fe400078e00ff */
[----:B------:R-:W-:Y:S01]  /*7380*/  IMAD.MOV.U32 R13, RZ, RZ, RZ ;  /* 0x000000ffff0d7224 */ /* 0x000fe200078e00ff */
[----:B------:R-:W2:Y:S01]  /*7390*/  LDCU.64 UR6, c[0x4][0x78] ;  /* 0x01000f00ff0677ac */ /* 0x000ea20008000a00 */
[----:B---3--:R-:W3:Y:S01]  /*73a0*/  LDC.64 R2, c[0x4][R3] ;  /* 0x0100000003027b82 */ /* 0x008ee20000000a00 */
[----:B------:R-:W4:Y:S01]  /*73b0*/  LDCU.64 UR4, c[0x4][0x10] ;  /* 0x01000200ff0477ac */ /* 0x000f220008000a00 */
[----:B-----5:R-:W-:Y:S01]  /*73c0*/  MOV R5, UR9 ;  /* 0x0000000900057c02 */ /* 0x020fe20008000f00 */
[----:B------:R-:W-:Y:S01]  /*73d0*/  IMAD.U32 R4, RZ, RZ, UR8 ;  /* 0x00000008ff047e24 */ /* 0x000fe2000f8e00ff */
[----:B--2---:R-:W-:Y:S01]  /*73e0*/  MOV R7, UR7 ;  /* 0x0000000700077c02 */ /* 0x004fe20008000f00 */
[----:B------:R-:W-:Y:S01]  /*73f0*/  IMAD.U32 R6, RZ, RZ, UR6 ;  /* 0x00000006ff067e24 */ /* 0x000fe2000f8e00ff */
[----:B----4-:R-:W-:Y:S01]  /*7400*/  MOV R11, UR5 ;  /* 0x00000005000b7c02 */ /* 0x010fe20008000f00 */
[----:B------:R-:W-:Y:S02]  /*7410*/  IMAD.U32 R10, RZ, RZ, UR4 ;  /* 0x00000004ff0a7e24 */ /* 0x000fe4000f8e00ff */
[----:B------:R-:W-:Y:S07]  /*7420*/  LEPC R20, `(.L_x_119) ;  /* 0x000000001014794e */ /* 0x000fee0000000000 */
[----:B-1-3--:R-:W-:Y:S05]  /*7430*/  CALL.ABS.NOINC R2 ;  /* 0x0000000002007343 */ /* 0x00afea0003c00000 */
.L_x_119:
[----:B------:R-:W-:Y:S05]  /*7440*/  WARPSYNC.ALL ;  /* 0x0000000000007948 */ /* 0x000fea0003800000 */
[----:B------:R-:W-:Y:S01]  /*7450*/  R2UR UR4, R39 ;  /* 0x00000000270472ca */ /* 0x000fe200000e0000 */
[--C-:B----4-:R-:W-:Y:S01]  /*7460*/  HADD2.F32 R40, -RZ, R48.reuse.H0_H0 ;  /* 0x20000030ff287230 */ /* 0x110fe20000004100 */
[----:B------:R-:W4:Y:S01]  /*7470*/  S2R R101, SR_CgaCtaId ;  /* 0x0000000000657919 */ /* 0x000f220000008800 */
[----:B------:R-:W-:Y:S01]  /*7480*/  HADD2.F32 R43, -RZ, R48.H1_H1 ;  /* 0x30000030ff2b7230 */ /* 0x000fe20000004100 */
[----:B------:R-:W-:Y:S01]  /*7490*/  ISETP.NE.AND P6, PT, R95, RZ, PT ;  /* 0x000000ff5f00720c */ /* 0x000fe20003fc5270 */
[----:B------:R-:W-:Y:S01]  /*74a0*/  HADD2.F32 R42, -RZ, R49.H1_H1 ;  /* 0x30000031ff2a7230 */ /* 0x000fe20000004100 */
[----:B------:R-:W-:Y:S01]  /*74b0*/  ISETP.NE.AND P0, PT, R94, RZ, PT ;  /* 0x000000ff5e00720c */ /* 0x000fe20003f05270 */
[--C-:B------:R-:W-:Y:S01]  /*74c0*/  HADD2.F32 R44, -RZ, R50.reuse.H1_H1 ;  /* 0x30000032ff2c7230 */ /* 0x100fe20000004100 */
[----:B------:R-:W-:Y:S01]  /*74d0*/  MOV R63, UR46 ;  /* 0x0000002e003f7c02 */ /* 0x000fe20008000f00 */
[----:B--2---:R-:W-:Y:S01]  /*74e0*/  HADD2.F32 R45, -RZ, R59.H0_H0 ;  /* 0x2000003bff2d7230 */ /* 0x004fe20000004100 */
[----:B------:R-:W-:Y:S03]  /*74f0*/  BSSY.RECONVERGENT B0, `(.L_x_120) ;  /* 0x0000088000007945 */ /* 0x000fe60003800200 */
[----:B---3--:R-:W2:Y:S04]  /*7500*/  LDTM.16dp256bit.x8 R4, tmem[UR4+0x40] ;  /* 0x00004004000479ee */ /* 0x008ea800081a0000 */
[----:B------:R-:W-:Y:S02]  /*7510*/  @P6 LEA R63, R63, UR44, 0x3 ;  /* 0x0000002c3f3f6c11 */ /* 0x000fe4000f8e18ff */
[----:B-1----:R-:W-:Y:S02]  /*7520*/  @P6 SHF.L.U32 R108, R91, 0x1f, RZ ;  /* 0x0000001f5b6c6819 */ /* 0x002fe400000006ff */
[----:B------:R-:W-:Y:S02]  /*7530*/  @P6 IADD3 R102, PT, PT, R63, 0xb0, RZ ;  /* 0x000000b03f666810 */ /* 0x000fe40007ffe0ff */
[----:B------:R-:W-:Y:S01]  /*7540*/  LEA R63, R46, UR44, 0x3 ;  /* 0x0000002c2e3f7c11 */ /* 0x000fe2000f8e18ff */
[C---:B--2---:R-:W-:Y:S01]  /*7550*/  FMUL R0, R38.reuse, R4 ;  /* 0x0000000426007220 */ /* 0x044fe20000400000 */
[C---:B------:R-:W-:Y:S01]  /*7560*/  FMUL R2, R38.reuse, R5 ;  /* 0x0000000526027220 */ /* 0x040fe20000400000 */
[C---:B------:R-:W-:Y:S01]  /*7570*/  FMUL R3, R38.reuse, R6 ;  /* 0x0000000626037220 */ /* 0x040fe20000400000 */
[C---:B------:R-:W-:Y:S01]  /*7580*/  FMUL R7, R38.reuse, R7 ;  /* 0x0000000726077220 */ /* 0x040fe20000400000 */
[C---:B------:R-:W-:Y:S01]  /*7590*/  FFMA R0, R41.reuse, R40, R0 ;  /* 0x0000002829007223 */ /* 0x040fe20000000000 */
[----:B------:R-:W-:Y:S02]  /*75a0*/  HADD2.F32 R40, -RZ, R49.H0_H0 ;  /* 0x20000031ff287230 */ /* 0x000fe40000004100 */
[C---:B------:R-:W-:Y:S01]  /*75b0*/  FFMA R2, R41.reuse, R43, R2 ;  /* 0x0000002b29027223 */ /* 0x040fe20000000002 */
[C---:B------:R-:W-:Y:S01]  /*75c0*/  FMUL R4, R38.reuse, R8 ;  /* 0x0000000826047220 */ /* 0x040fe20000400000 */
[--C-:B------:R-:W-:Y:S02]  /*75d0*/  HADD2.F32 R43, -RZ, R51.reuse.H0_H0 ;  /* 0x20000033ff2b7230 */ /* 0x100fe40000004100 */
[----:B------:R-:W-:Y:S01]  /*75e0*/  FMUL R5, R38, R9 ;  /* 0x0000000926057220 */ /* 0x000fe20000400000 */
[C---:B------:R-:W-:Y:S01]  /*75f0*/  FFMA R3, R41.reuse, R40, R3 ;  /* 0x0000002829037223 */ /* 0x040fe20000000003 */
[----:B------:R-:W-:Y:S01]  /*7600*/  HADD2.F32 R40, -RZ, R50.H0_H0 ;  /* 0x20000032ff287230 */ /* 0x000fe20000004100 */
[----:B------:R-:W-:Y:S01]  /*7610*/  F2FP.F16.F32.PACK_AB R52, R2, R0 ;  /* 0x000000000234723e */ /* 0x000fe200000000ff */
[C---:B------:R-:W-:Y:S01]  /*7620*/  FFMA R7, R41.reuse, R42, R7 ;  /* 0x0000002a29077223 */ /* 0x040fe20000000007 */
[----:B------:R-:W-:Y:S02]  /*7630*/  HADD2.F32 R42, -RZ, R51.H1_H1 ;  /* 0x30000033ff2a7230 */ /* 0x000fe40000004100 */
[C---:B------:R-:W-:Y:S01]  /*7640*/  FMUL R6, R38.reuse, R10 ;  /* 0x0000000a26067220 */ /* 0x040fe20000400000 */
[C---:B------:R-:W-:Y:S01]  /*7650*/  FFMA R4, R41.reuse, R40, R4 ;  /* 0x0000002829047223 */ /* 0x040fe20000000004 */
[----:B------:R-:W-:Y:S01]  /*7660*/  FFMA R5, R41, R44, R5 ;  /* 0x0000002c29057223 */ /* 0x000fe20000000005 */
[----:B------:R-:W-:Y:S01]  /*7670*/  F2FP.F16.F32.PACK_AB R53, R7, R3 ;  /* 0x000000030735723e */ /* 0x000fe200000000ff */
[----:B------:R-:W-:Y:S01]  /*7680*/  FFMA R6, R41, R43, R6 ;  /* 0x0000002b29067223 */ /* 0x000fe20000000006 */
[C---:B------:R-:W-:Y:S01]  /*7690*/  FMUL R11, R38.reuse, R11 ;  /* 0x0000000b260b7220 */ /* 0x040fe20000400000 */
[--C-:B------:R-:W-:Y:S01]  /*76a0*/  HADD2.F32 R40, -RZ, R56.reuse.H0_H0 ;  /* 0x20000038ff287230 */ /* 0x100fe20000004100 */
[----:B------:R-:W-:Y:S01]  /*76b0*/  F2FP.F16.F32.PACK_AB R54, R5, R4 ;  /* 0x000000040536723e */ /* 0x000fe200000000ff */
[C---:B------:R-:W-:Y:S01]  /*76c0*/  FMUL R8, R38.reuse, R12 ;  /* 0x0000000c26087220 */ /* 0x040fe20000400000 */
        /* <DEDUP_REMOVED lines=13> */
[--C-:B------:R-:W-:Y:S02]  /*77a0*/  HADD2.F32 R43, -RZ, R58.reuse.H0_H0 ;  /* 0x2000003aff2b7230 */ /* 0x100fe40000004100 */
[----:B------:R-:W-:Y:S01]  /*77b0*/  FFMA R15, R41, R40, R15 ;  /* 0x00000028290f7223 */ /* 0x000fe2000000000f */
[C---:B------:R-:W-:Y:S01]  /*77c0*/  FMUL R12, R38.reuse, R16 ;  /* 0x00000010260c7220 */ /* 0x040fe20000400000 */
[----:B------:R-:W-:Y:S02]  /*77d0*/  HADD2.F32 R42, -RZ, R58.H1_H1 ;  /* 0x3000003aff2a7230 */ /* 0x000fe40000004100 */
[C---:B------:R-:W-:Y:S01]  /*77e0*/  FMUL R13, R38.reuse, R17 ;  /* 0x00000011260d7220 */ /* 0x040fe20000400000 */
[C---:B------:R-:W-:Y:S01]  /*77f0*/  FMUL R14, R38.reuse, R18 ;  /* 0x00000012260e7220 */ /* 0x040fe20000400000 */
[----:B------:R-:W-:Y:S01]  /*7800*/  F2FP.F16.F32.PACK_AB R69, R15, R10 ;  /* 0x0000000a0f45723e */ /* 0x000fe200000000ff */
[C---:B------:R-:W-:Y:S01]  /*7810*/  FFMA R12, R41.reuse, R43, R12 ;  /* 0x0000002b290c7223 */ /* 0x040fe2000000000c */
[----:B------:R-:W-:Y:S02]  /*7820*/  HADD2.F32 R40, -RZ, R59.H1_H1 ;  /* 0x3000003bff287230 */ /* 0x000fe40000004100 */
[C---:B------:R-:W-:Y:S01]  /*7830*/  FFMA R13, R41.reuse, R42, R13 ;  /* 0x0000002a290d7223 */ /* 0x040fe2000000000d */
[----:B------:R-:W-:Y:S01]  /*7840*/  FFMA R14, R41, R45, R14 ;  /* 0x0000002d290e7223 */ /* 0x000fe2000000000e */
[C---:B------:R-:W-:Y:S01]  /*7850*/  FMUL R19, R38.reuse, R19 ;  /* 0x0000001326137220 */ /* 0x040fe20000400000 */
[--C-:B------:R-:W-:Y:S02]  /*7860*/  HADD2.F32 R43, -RZ, R64.reuse.H0_H0 ;  /* 0x20000040ff2b7230 */ /* 0x100fe40000004100 */
        /* <DEDUP_REMOVED lines=13> */
[--C-:B------:R-:W-:Y:S01]  /*7940*/  HADD2.F32 R42, -RZ, R66.reuse.H0_H0 ;  /* 0x20000042ff2a7230 */ /* 0x100fe20000004100 */
[----:B------:R2:W-:Y:S01]  /*7950*/  STSM.16.M88.4 [R96+0x2400], R68 ;  /* 0x0024004460007844 */ /* 0x0005e20000000200 */
[----:B-1----:R-:W-:Y:S01]  /*7960*/  F2FP.F16.F32.PACK_AB R52, R17, R16 ;  /* 0x000000101134723e */ /* 0x002fe200000000ff */
[----:B------:R-:W-:Y:S01]  /*7970*/  FFMA R23, R41, R40, R23 ;  /* 0x0000002829177223 */ /* 0x000fe20000000017 */
        /* <DEDUP_REMOVED lines=19> */
[C---:B------:R-:W-:Y:S01]  /*7ab0*/  FFMA R25, R41.reuse, R42, R25 ;  /* 0x0000002a29197223 */ /* 0x040fe20000000019 */
[----:B------:R-:W-:Y:S02]  /*7ac0*/  HADD2.F32 R40, -RZ, R73.H1_H1 ;  /* 0x30000049ff287230 */ /* 0x000fe40000004100 */
[C---:B------:R-:W-:Y:S01]  /*7ad0*/  FFMA R26, R41.reuse, R43, R26 ;  /* 0x0000002b291a7223 */ /* 0x040fe2000000001a */
[C---:B------:R-:W-:Y:S01]  /*7ae0*/  FMUL R31, R38.reuse, R31 ;  /* 0x0000001f261f7220 */ /* 0x040fe20000400000 */
[--C-:B------:R-:W-:Y:S02]  /*7af0*/  HADD2.F32 R43, -RZ, R74.reuse.H0_H0 ;  /* 0x2000004aff2b7230 */ /* 0x100fe40000004100 */
[C---:B------:R-:W-:Y:S01]  /*7b00*/  FMUL R28, R38.reuse, R32 ;  /* 0x00000020261c7220 */ /* 0x040fe20000400000 */
[----:B------:R-:W-:Y:S02]  /*7b10*/  HADD2.F32 R42, -RZ, R74.H1_H1 ;  /* 0x3000004aff2a7230 */ /* 0x000fe40000004100 */
[C---:B------:R-:W-:Y:S01]  /*7b20*/  FMUL R29, R38.reuse, R33 ;  /* 0x00000021261d7220 */ /* 0x040fe20000400000 */
[--C-:B------:R-:W-:Y:S02]  /*7b30*/  HADD2.F32 R45, -RZ, R75.reuse.H0_H0 ;  /* 0x2000004bff2d7230 */ /* 0x100fe40000004100 */
[C---:B------:R-:W-:Y:S01]  /*7b40*/  FMUL R30, R38.reuse, R34 ;  /* 0x00000022261e7220 */ /* 0x040fe20000400000 */
[----:B------:R-:W-:Y:S02]  /*7b50*/  HADD2.F32 R44, -RZ, R75.H1_H1 ;  /* 0x3000004bff2c7230 */ /* 0x000fe40000004100 */
[C---:B------:R-:W-:Y:S01]  /*7b60*/  FFMA R31, R41.reuse, R40, R31 ;  /* 0x00000028291f7223 */ /* 0x040fe2000000001f */
        /* <DEDUP_REMOVED lines=9> */
[----:B------:R2:W-:Y:S01]  /*7c00*/  STSM.16.M88.4 [R99+0x2000], R52 ;  /* 0x0020003463007844 */ /* 0x0005e20000000200 */
[----:B------:R-:W-:Y:S02]  /*7c10*/  F2FP.F16.F32.PACK_AB R106, R29, R28 ;  /* 0x0000001c1d6a723e */ /* 0x000fe400000000ff */
[----:B------:R-:W-:Y:S02]  /*7c20*/  F2FP.F16.F32.PACK_AB R107, R35, R30 ;  /* 0x0000001e236b723e */ /* 0x000fe400000000ff */
[----:B----4-:R-:W-:Y:S03]  /*7c30*/  @P6 PRMT R102, R101, 0x654, R102 ;  /* 0x0000065465666816 */ /* 0x010fe60000000066 */
[----:B------:R2:W-:Y:S01]  /*7c40*/  STSM.16.M88.4 [R100+0x2000], R104 ;  /* 0x0020006864007844 */ /* 0x0005e20000000200 */
[----:B------:R-:W-:Y:S01]  /*7c50*/  @!PT LDS RZ, [RZ] ;  /* 0x00000000fffff984 */ /* 0x000fe20000000800 */
[----:B------:R-:W-:Y:S01]  /*7c60*/  @!PT LDS RZ, [RZ] ;  /* 0x00000000fffff984 */ /* 0x000fe20000000800 */
[----:B------:R-:W-:Y:S01]  /*7c70*/  @!PT LDS RZ, [RZ] ;  /* 0x00000000fffff984 */ /* 0x000fe20000000800 */
[----:B------:R-:W-:Y:S01]  /*7c80*/  @!PT LDS RZ, [RZ] ;  /* 0x00000000fffff984 */ /* 0x000fe20000000800 */
[----:B------:R1:W-:Y:S07]  /*7c90*/  MEMBAR.ALL.CTA ;  /* 0x0000000000007992 */ /* 0x0003ee0000008000 */
[----:B-1----:R-:W1:Y:S02]  /*7ca0*/  FENCE.VIEW.ASYNC.S ;  /* 0x00000000000073c6 */ /* 0x002e640000000000 */
[----:B-1----:R-:W-:Y:S06]  /*7cb0*/  BAR.SYNC.DEFER_BLOCKING 0x1, 0x80 ;  /* 0x0042000000007b1d */ /* 0x002fec0000010000 */
[----:B------:R-:W-:Y:S05]  /*7cc0*/  @P0 BRA `(.L_x_121) ;  /* 0x0000000000280947 */ /* 0x000fea0003800000 */
[----:B------:R-:W1:Y:S01]  /*7cd0*/  LDCU.64 UR6, c[0x0][0x348] ;  /* 0x00006900ff0677ac */ /* 0x000e620008000a00 */
[----:B------:R-:W-:Y:S02]  /*7ce0*/  UIADD3 UR9, UPT, UPT, UR49, 0x40, URZ ;  /* 0x0000004031097890 */ /* 0x000fe4000fffe0ff */
[----:B------:R-:W-:Y:S01]  /*7cf0*/  UIADD3 UR8, UPT, UPT, UR44, 0x2400, URZ ;  /* 0x000024002c087890 */ /* 0x000fe2000fffe0ff */
[----:B------:R-:W-:Y:S01]  /*7d00*/  UMOV UR10, UR50 ;  /* 0x00000032000a7c82 */ /* 0x000fe20008000000 */
[----:B------:R-:W-:Y:S01]  /*7d10*/  UMOV UR11, UR36 ;  /* 0x00000024000b7c82 */ /* 0x000fe20008000000 */
[----:B-1----:R-:W-:Y:S04]  /*7d20*/  UIADD3 UR4, UP0, UPT, UR6, 0x680, URZ ;  /* 0x0000068006047890 */ /* 0x002fe8000ff1e0ff */
[----:B------:R-:W-:Y:S09]  /*7d30*/  UIADD3.X UR5, UPT, UPT, URZ, UR7, URZ, UP0, !UPT ;  /* 0x00000007ff057290 */ /* 0x000ff200087fe4ff */
[----:B------:R1:W-:Y:S01]  /*7d40*/  UTMASTG.3D [UR8], [UR4] ;  /* 0x00000008040073b5 */ /* 0x0003e20008010000 */
[----:B------:R0:W-:Y:S01]  /*7d50*/  UTMACMDFLUSH ;  /* 0x00000000000079b7 */ /* 0x0001e20000000000 */
[----:B-1----:R-:W-:Y:S04]  /*7d60*/  DEPBAR.LE SB0, 0x1 ;  /* 0x000080400000791a */ /* 0x002fe80000000000 */
.L_x_121:
[----:B------:R-:W-:Y:S05]  /*7d70*/  BSYNC.RECONVERGENT B0 ;  /* 0x0000000000007941 */ /* 0x000fea0003800200 */
.L_x_120:
[----:B------:R-:W-:Y:S01]  /*7d80*/  BAR.SYNC.DEFER_BLOCKING 0x1, 0x80 ;  /* 0x0042000000007b1d */ /* 0x000fe20000010000 */
[----:B------:R-:W-:Y:S04]  /*7d90*/  UIADD3 UR4, UPT, UPT, UR46, 0x1, URZ ;  /* 0x000000012e047890 */ /* 0x000fe8000fffe0ff */
[----:B------:R-:W-:Y:S04]  /*7da0*/  UISETP.NE.AND UP0, UPT, UR4, 0x4, UPT ;  /* 0x000000040400788c */ /* 0x000fe8000bf05270 */
[----:B------:R-:W-:Y:S01]  /*7db0*/  USEL UR45, UR4, URZ, UP0 ;  /* 0x000000ff042d7287 */ /* 0x000fe20008000000 */
[----:B------:R1:W-:Y:S01]  /*7dc0*/  @P6 SYNCS.ARRIVE.TRANS64.RED.A1T0 RZ, [R102+URZ], RZ ;  /* 0x000000ff66ff69a7 */ /* 0x0003e200081004ff */
[----:B------:R-:W-:Y:S01]  /*7dd0*/  BSSY B1, `(.L_x_122) ;  /* 0x0000018000017945 */ /* 0x000fe20003800000 */
[----:B------:R-:W3:Y:S02]  /*7de0*/  @P6 SYNCS.PHASECHK.TRANS64.TRYWAIT P0, [R63+URZ+0x90], R108 ;  /* 0x0000906c3f0065a7 */ /* 0x000ee400080011ff */
[----:B---3--:R-:W-:Y:S01]  /*7df0*/  @P6 SEL R60, RZ, 0x1, !P0 ;  /* 0x00000001ff3c6807 */ /* 0x008fe20004000000 */
[----:B-1----:R-:W-:Y:S06]  /*7e00*/  @!P6 BRA `(.L_x_123) ;  /* 0x000000000050e947 */ /* 0x002fec0003800000 */
        /* <DEDUP_REMOVED lines=8> */
[----:B------:R-:W-:Y:S04]  /*7e90*/  SHF.L.U32 R4, R91, 0x1f, RZ ;  /* 0x0000001f5b047819 */ /* 0x000fe800000006ff */
[----:B------:R-:W1:Y:S02]  /*7ea0*/  SYNCS.PHASECHK.TRANS64.TRYWAIT P0, [R63+URZ+0x90], R4 ;  /* 0x000090043f0075a7 */ /* 0x000e6400080011ff */
[----:B-1----:R-:W-:Y:S05]  /*7eb0*/  @!P0 BRA `(.L_x_126) ;  /* 0x0000002400fc8947 */ /* 0x002fea0003800000 */
.L_x_125:
[----:B------:R-:W-:Y:S05]  /*7ec0*/  BSYNC B0 ;  /* 0x0000000000007941 */ /* 0x000fea0003800000 */
.L_x_124:
[----:B------:R-:W-:Y:S02]  /*7ed0*/  ISETP.NE.AND P0, PT, R61, RZ, PT ;  /* 0x000000ff3d00720c */ /* 0x000fe40003f05270 */
[----:B------:R-:W-:Y:S11]  /*7ee0*/  IADD3 R46, PT, PT, R46, 0x1, RZ ;  /* 0x000000012e2e7810 */ /* 0x000ff60007ffe0ff */
[----:B-1----:R-:W-:Y:S01]  /*7ef0*/  @P0 IMAD.IADD R4, R92, 0x1, R3 ;  /* 0x000000015c040824 */ /* 0x002fe200078e0203 */
[----:B------:R-:W-:Y:S05]  /*7f00*/  @P0 WARPSYNC.ALL ;  /* 0x0000000000000948 */ /* 0x000fea0003800000 */
[----:B------:R1:W3:Y:S04]  /*7f10*/  @P0 LDSM.16.M88.4 R48, [R2+UR44+0x400] ;  /* 0x0004002c0230083b */ /* 0x0002e80008000200 */
[----:B------:R1:W4:Y:S04]  /*7f20*/  @P0 LDSM.16.M88.4 R56, [R0+0x400] ;  /* 0x000400000038083b */ /* 0x0003280000000200 */
[----:B------:R1:W1:Y:S04]  /*7f30*/  @P0 LDSM.16.M88.4 R64, [R3+0x400] ;  /* 0x000400000340083b */ /* 0x0002680000000200 */
[----:B------:R1:W1:Y:S02]  /*7f40*/  @P0 LDSM.16.M88.4 R72, [R4+0x400] ;  /* 0x000400000448083b */ /* 0x0002640000000200 */
.L_x_123:
[----:B------:R-:W-:Y:S05]  /*7f50*/  BSYNC B1 ;  /* 0x0000000000017941 */ /* 0x000fea0003800000 */
.L_x_122:
[----:B-1----:R-:W-:Y:S05]  /*7f60*/  VIADD R3, R39, 0x80 ;  /* 0x0000008027037836 */ /* 0x002fea0000000000 */
[----:B------:R-:W-:Y:S04]  /*7f70*/  SHF.R.U32.HI R3, RZ, 0x15, R3 ;  /* 0x00000015ff037819 */ /* 0x000fe80000011603 */
[----:B------:R-:W-:Y:S11]  /*7f80*/  LOP3.LUT P0, RZ, R3, 0x3, R82, 0x48, !PT ;  /* 0x0000000303ff7812 */ /* 0x000ff60007804852 */
[----:B------:R-:W-:Y:S02]  /*7f90*/  @!UPT UIADD3 URZ, UPT, UPT, URZ, URZ, URZ ;  /* 0x000000fffffff290 */ /* 0x000fe4000fffe0ff */
[----:B------:R-:W-:Y:S05]  /*7fa0*/  @!P0 BRA `(.L_x_127) ;  /* 0x0000000000408947 */ /* 0x000fea0003800000 */
[----:B------:R-:W1:Y:S01]  /*7fb0*/  LDCU.64 UR8, c[0x4][0x70] ;  /* 0x01000e00ff0877ac */ /* 0x000e620008000a00 */
[----:B------:R-:W-:Y:S01]  /*7fc0*/  MOV R3, 0x0 ;  /* 0x0000000000037802 */ /* 0x000fe20000000f00 */
[----:B------:R-:W-:Y:S02]  /*7fd0*/  HFMA2 R12, -RZ, RZ, 0, 5.9604644775390625e-08 ;  /* 0x00000001ff0c7431 */ /* 0x000fe400000001ff */
[----:B------:R-:W-:Y:S02]  /*7fe0*/  IMAD.MOV.U32 R8, RZ, RZ, 0x192 ;  /* 0x00000192ff087424 */ /* 0x000fe400078e00ff */
[----:B------:R-:W-:Y:S01]  /*7ff0*/  IMAD.MOV.U32 R13, RZ, RZ, RZ ;  /* 0x000000ffff0d7224 */ /* 0x000fe200078e00ff */
[----:B------:R-:W5:Y:S01]  /*8000*/  LDCU.64 UR6, c[0x4][0x78] ;  /* 0x01000f00ff0677ac */ /* 0x000f620008000a00 */
[----:B------:R-:W2:Y:S01]  /*8010*/  LDC.64 R2, c[0x4][R3] ;  /* 0x0100000003027b82 */ /* 0x000ea20000000a00 */
[----:B------:R-:W3:Y:S01]  /*8020*/  LDCU.64 UR4, c[0x4][0x10] ;  /* 0x01000200ff0477ac */ /* 0x000ee20008000a00 */
[----:B-1----:R-:W-:Y:S01]  /*8030*/  MOV R5, UR9 ;  /* 0x0000000900057c02 */ /* 0x002fe20008000f00 */
[----:B------:R-:W-:Y:S01]  /*8040*/  IMAD.U32 R4, RZ, RZ, UR8 ;  /* 0x00000008ff047e24 */ /* 0x000fe2000f8e00ff */
[----:B-----5:R-:W-:Y:S01]  /*8050*/  MOV R7, UR7 ;  /* 0x0000000700077c02 */ /* 0x020fe20008000f00 */
[----:B------:R-:W-:Y:S01]  /*8060*/  IMAD.U32 R6, RZ, RZ, UR6 ;  /* 0x00000006ff067e24 */ /* 0x000fe2000f8e00ff */
[----:B---3--:R-:W-:Y:S01]  /*8070*/  MOV R11, UR5 ;  /* 0x00000005000b7c02 */ /* 0x008fe20008000f00 */
[----:B------:R-:W-:Y:S02]  /*8080*/  IMAD.U32 R10, RZ, RZ, UR4 ;  /* 0x00000004ff0a7e24 */ /* 0x000fe4000f8e00ff */
[----:B------:R-:W-:Y:S07]  /*8090*/  LEPC R20, `(.L_x_127) ;  /* 0x000000001014794e */ /* 0x000fee0000000000 */
[----:B--2-4-:R-:W-:Y:S05]  /*80a0*/  CALL.ABS.NOINC R2 ;  /* 0x0000000002007343 */ /* 0x014fea0003c00000 */
.L_x_127:
[----:B------:R-:W-:Y:S05]  /*80b0*/  WARPSYNC.ALL ;  /* 0x0000000000007948 */ /* 0x000fea0003800000 */
[----:B------:R-:W-:Y:S01]  /*80c0*/  R2UR UR4, R39 ;  /* 0x00000000270472ca */ /* 0x000fe200000e0000 */
[--C-:B---3--:R-:W-:Y:S01]  /*80d0*/  HADD2.F32 R40, -RZ, R48.reuse.H0_H0 ;  /* 0x20000030ff287230 */ /* 0x108fe20000004100 */
[----:B------:R-:W-:Y:S01]  /*80e0*/  ISETP.NE.AND P6, PT, R95, RZ, PT ;  /* 0x000000ff5f00720c */ /* 0x000fe20003fc5270 */
[----:B------:R-:W-:Y:S01]  /*80f0*/  HADD2.F32 R43, -RZ, R48.H1_H1 ;  /* 0x30000030ff2b7230 */ /* 0x000fe20000004100 */
[----:B------:R-:W-:Y:S01]  /*8100*/  ISETP.NE.AND P0, PT, R94, RZ, PT ;  /* 0x000000ff5e00720c */ /* 0x000fe20003f05270 */
[----:B------:R-:W-:Y:S01]  /*8110*/  HADD2.F32 R42, -RZ, R49.H0_H0 ;  /* 0x20000031ff2a7230 */ /* 0x000fe20000004100 */
[----:B------:R-:W-:Y:S01]  /*8120*/  MOV R63, UR45 ;  /* 0x0000002d003f7c02 */ /* 0x000fe20008000f00 */
[--C-:B------:R-:W-:Y:S01]  /*8130*/  HADD2.F32 R45, -RZ, R51.reuse.H0_H0 ;  /* 0x20000033ff2d7230 */ /* 0x100fe20000004100 */
[----:B------:R-:W-:Y:S01]  /*8140*/  BSSY.RECONVERGENT B0, `(.L_x_128) ;  /* 0x0000089000007945 */ /* 0x000fe20003800200 */
[----:B------:R-:W-:Y:S01]  /*8150*/  HADD2.F32 R44, -RZ, R51.H1_H1 ;  /* 0x30000033ff2c7230 */ /* 0x000fe20000004100 */
[----:B------:R-:W-:Y:S03]  /*8160*/  LEA R108, R46, UR44, 0x3 ;  /* 0x0000002c2e6c7c11 */ /* 0x000fe6000f8e18ff */
[----:B------:R-:W1:Y:S02]  /*8170*/  LDTM.16dp256bit.x8 R4, tmem[UR4+0x80] ;  /* 0x00008004000479ee */ /* 0x000e6400081a0000 */
[----:B------:R-:W-:Y:S04]  /*8180*/  @P6 LEA R63, R63, UR44, 0x3 ;  /* 0x0000002c3f3f6c11 */ /* 0x000fe8000f8e18ff */
[----:B------:R-:W-:Y:S02]  /*8190*/  @P6 IADD3 R102, PT, PT, R63, 0xb0, RZ ;  /* 0x000000b03f666810 */ /* 0x000fe40007ffe0ff */
[----:B------:R-:W-:Y:S02]  /*81a0*/  @P6 SHF.L.U32 R63, R91, 0x1f, RZ ;  /* 0x0000001f5b3f6819 */ /* 0x000fe400000006ff */
[----:B------:R-:W-:Y:S01]  /*81b0*/  @P6 PRMT R102, R101, 0x654, R102 ;  /* 0x0000065465666816 */ /* 0x000fe20000000066 */
[C---:B-1----:R-:W-:Y:S01]  /*81c0*/  FMUL R0, R38.reuse, R4 ;  /* 0x0000000426007220 */ /* 0x042fe20000400000 */
[C---:B------:R-:W-:Y:S01]  /*81d0*/  FMUL R2, R38.reuse, R5 ;  /* 0x0000000526027220 */ /* 0x040fe20000400000 */
[C---:B------:R-:W-:Y:S01]  /*81e0*/  FMUL R3, R38.reuse, R6 ;  /* 0x0000000626037220 */ /* 0x040fe20000400000 */
        /* <DEDUP_REMOVED lines=8> */
[----:B--2---:R-:W-:Y:S01]  /*8270*/  F2FP.F16.F32.PACK_AB R68, R2, R0 ;  /* 0x000000000244723e */ /* 0x004fe200000000ff */
[C---:B------:R-:W-:Y:S01]  /*8280*/  FFMA R7, R41.reuse, R40, R7 ;  /* 0x0000002829077223 */ /* 0x040fe20000000007 */
[----:B------:R-:W-:Y:S01]  /*8290*/  FFMA R4, R41, R43, R4 ;  /* 0x0000002b29047223 */ /* 0x000fe20000000004 */
[C---:B------:R-:W-:Y:S01]  /*82a0*/  FMUL R5, R38.reuse, R9 ;  /* 0x0000000926057220 */ /* 0x040fe20000400000 */
[C---:B------:R-:W-:Y:S01]  /*82b0*/  FMUL R6, R38.reuse, R10 ;  /* 0x0000000a26067220 */ /* 0x040fe20000400000 */
[C---:B------:R-:W-:Y:S01]  /*82c0*/  FMUL R11, R38.reuse, R11 ;  /* 0x0000000b260b7220 */ /* 0x040fe20000400000 */
[--C-:B----4-:R-:W-:Y:S01]  /*82d0*/  HADD2.F32 R40, -RZ, R56.reuse.H0_H0 ;  /* 0x20000038ff287230 */ /* 0x110fe20000004100 */
[----:B------:R-:W-:Y:S01]  /*82e0*/  F2FP.F16.F32.PACK_AB R69, R7, R3 ;  /* 0x000000030745723e */ /* 0x000fe200000000ff */
[C---:B------:R-:W-:Y:S01]  /*82f0*/  FFMA R5, R41.reuse, R42, R5 ;  /* 0x0000002a29057223 */ /* 0x040fe20000000005 */
[C---:B------:R-:W-:Y:S01]  /*8300*/  FFMA R6, R41.reuse, R45, R6 ;  /* 0x0000002d29067223 */ /* 0x040fe20000000006 */
[----:B------:R-:W-:Y:S01]  /*8310*/  FFMA R11, R41, R44, R11 ;  /* 0x0000002c290b7223 */ /* 0x000fe2000000000b */
[C---:B------:R-:W-:Y:S01]  /*8320*/  FMUL R8, R38.reuse, R12 ;  /* 0x0000000c26087220 */ /* 0x040fe20000400000 */
[----:B------:R-:W-:Y:S01]  /*8330*/  HADD2.F32 R42, -RZ, R56.H1_H1 ;  /* 0x30000038ff2a7230 */ /* 0x000fe20000004100 */
[----:B------:R-:W-:Y:S01]  /*8340*/  F2FP.F16.F32.PACK_AB R70, R5, R4 ;  /* 0x000000040546723e */ /* 0x000fe200000000ff */
[C---:B------:R-:W-:Y:S01]  /*8350*/  FMUL R9, R38.reuse, R13 ;  /* 0x0000000d26097220 */ /* 0x040fe20000400000 */
[----:B------:R-:W-:Y:S01]  /*8360*/  F2FP.F16.F32.PACK_AB R71, R11, R6 ;  /* 0x000000060b47723e */ /* 0x000fe200000000ff */
[C---:B------:R-:W-:Y:S01]  /*8370*/  FFMA R8, R41.reuse, R40, R8 ;  /* 0x0000002829087223 */ /* 0x040fe20000000008 */
[--C-:B------:R-:W-:Y:S02]  /*8380*/  HADD2.F32 R43, -RZ, R57.reuse.H0_H0 ;  /* 0x20000039ff2b7230 */ /* 0x100fe40000004100 */
[----:B------:R-:W-:Y:S01]  /*8390*/  FFMA R9, R41, R42, R9 ;  /* 0x0000002a29097223 */ /* 0x000fe20000000009 */
[C---:B------:R-:W-:Y:S01]  /*83a0*/  FMUL R10, R38.reuse, R14 ;  /* 0x0000000e260a7220 */ /* 0x040fe20000400000 */
[----:B------:R-:W-:Y:S01]  /*83b0*/  HADD2.F32 R40, -RZ, R57.H1_H1 ;  /* 0x30000039ff287230 */ /* 0x000fe20000004100 */
[----:B------:R1:W-:Y:S01]  /*83c0*/  STSM.16.M88.4 [R97+0x4400], R68 ;  /* 0x0044004461007844 */ /* 0x0003e20000000200 */
[C---:B------:R-:W-:Y:S01]  /*83d0*/  FMUL R15, R38.reuse, R15 ;  /* 0x0000000f260f7220 */ /* 0x040fe20000400000 */
[----:B------:R-:W-:Y:S01]  /*83e0*/  F2FP.F16.F32.PACK_AB R52, R9, R8 ;  /* 0x000000080934723e */ /* 0x000fe200000000ff */
[C---:B------:R-:W-:Y:S01]  /*83f0*/  FFMA R10, R41.reuse, R43, R10 ;  /* 0x0000002b290a7223 */ /* 0x040fe2000000000a */
[--C-:B------:R-:W-:Y:S02]  /*8400*/  HADD2.F32 R42, -RZ, R58.reuse.H0_H0 ;  /* 0x2000003aff2a7230 */ /* 0x100fe40000004100 */
        /* <DEDUP_REMOVED lines=26> */
[----:B-1----:R-:W-:Y:S01]  /*85b0*/  F2FP.F16.F32.PACK_AB R68, R17, R16 ;  /* 0x000000101144723e */ /* 0x002fe200000000ff */
        /* <DEDUP_REMOVED lines=45> */
[----:B------:R-:W-:Y:S05]  /*8890*/  F2FP.F16.F32.PACK_AB R107, R35, R30 ;  /* 0x0000001e236b723e */ /* 0x000fea00000000ff */
        /* <DEDUP_REMOVED lines=19> */
.L_x_129:
[----:B------:R-:W-:Y:S05]  /*89d0*/  BSYNC.RECONVERGENT B0 ;  /* 0x0000000000007941 */ /* 0x000fea0003800200 */
.L_x_128:
        /* <DEDUP_REMOVED lines=20> */
.L_x_133:
[----:B------:R-:W-:Y:S05]  /*8b20*/  BSYNC B0 ;  /* 0x0000000000007941 */ /* 0x000fea0003800000 */
.L_x_132:
[----:B------:R-:W-:Y:S11]  /*8b30*/  ISETP.NE.AND P0, PT, R61, RZ, PT ;  /* 0x000000ff3d00720c */ /* 0x000ff60003f05270 */
[----:B------:R-:W-:Y:S02]  /*8b40*/  @!UPT UIADD3 URZ, UPT, UPT, URZ, URZ, URZ ;  /* 0x000000fffffff290 */ /* 0x000fe4000fffe0ff */
[----:B------:R-:W-:Y:S01]  /*8b50*/  @P0 IADD3 R2, PT, PT, R92, R5, RZ ;  /* 0x000000055c020210 */ /* 0x000fe20007ffe0ff */
[----:B------:R-:W-:Y:S05]  /*8b60*/  @P0 WARPSYNC.ALL ;  /* 0x0000000000000948 */ /* 0x000fea0003800000 */
[----:B------:R3:W4:Y:S04]  /*8b70*/  @P0 LDSM.16.M88.4 R48, [R46+UR44+0x400] ;  /* 0x0004002c2e30083b */ /* 0x0007280008000200 */
[----:B------:R3:W1:Y:S04]  /*8b80*/  @P0 LDSM.16.M88.4 R56, [R0+0x400] ;  /* 0x000400000038083b */ /* 0x0006680000000200 */
[----:B------:R3:W1:Y:S04]  /*8b90*/  @P0 LDSM.16.M88.4 R64, [R5+0x400] ;  /* 0x000400000540083b */ /* 0x0006680000000200 */
[----:B------:R3:W1:Y:S02]  /*8ba0*/  @P0 LDSM.16.M88.4 R72, [R2+0x400] ;  /* 0x000400000248083b */ /* 0x0006640000000200 */
.L_x_131:
[----:B------:R-:W-:Y:S05]  /*8bb0*/  BSYNC B1 ;  /* 0x0000000000017941 */ /* 0x000fea0003800000 */
.L_x_130:
        /* <DEDUP_REMOVED lines=11> */
[----:B---3--:R-:W3:Y:S01]  /*8c70*/  LDC.64 R2, c[0x4][R3] ;  /* 0x0100000003027b82 */ /* 0x008ee20000000a00 */
[----:B------:R-:W2:Y:S01]  /*8c80*/  LDCU.64 UR4, c[0x4][0x10] ;  /* 0x01000200ff0477ac */ /* 0x000ea20008000a00 */
[----:B-1----:R-:W-:Y:S01]  /*8c90*/  MOV R5, UR9 ;  /* 0x0000000900057c02 */ /* 0x002fe20008000f00 */
[----:B------:R-:W-:Y:S01]  /*8ca0*/  IMAD.U32 R4, RZ, RZ, UR8 ;  /* 0x00000008ff047e24 */ /* 0x000fe2000f8e00ff */
[----:B-----5:R-:W-:Y:S01]  /*8cb0*/  MOV R7, UR7 ;  /* 0x0000000700077c02 */ /* 0x020fe20008000f00 */
[----:B------:R-:W-:Y:S01]  /*8cc0*/  IMAD.U32 R6, RZ, RZ, UR6 ;  /* 0x00000006ff067e24 */ /* 0x000fe2000f8e00ff */
[----:B--2---:R-:W-:Y:S01]  /*8cd0*/  MOV R11, UR5 ;  /* 0x00000005000b7c02 */ /* 0x004fe20008000f00 */
[----:B------:R-:W-:Y:S02]  /*8ce0*/  IMAD.U32 R10, RZ, RZ, UR4 ;  /* 0x00000004ff0a7e24 */ /* 0x000fe4000f8e00ff */
[----:B------:R-:W-:Y:S07]  /*8cf0*/  LEPC R20, `(.L_x_135) ;  /* 0x000000001014794e */ /* 0x000fee0000000000 */
[----:B---34-:R-:W-:Y:S05]  /*8d00*/  CALL.ABS.NOINC R2 ;  /* 0x0000000002007343 */ /* 0x018fea0003c00000 */
.L_x_135:
[----:B------:R-:W-:Y:S01]  /*8d10*/  ISETP.NE.AND P0, PT, R94, RZ, PT ;  /* 0x000000ff5e00720c */ /* 0x000fe20003f05270 */
[----:B------:R-:W-:Y:S05]  /*8d20*/  WARPSYNC.ALL ;  /* 0x0000000000007948 */ /* 0x000fea0003800000 */
[----:B------:R-:W-:Y:S01]  /*8d30*/  R2UR UR4, R39 ;  /* 0x00000000270472ca */ /* 0x000fe200000e0000 */
[--C-:B----4-:R-:W-:Y:S01]  /*8d40*/  HADD2.F32 R40, -RZ, R48.reuse.H0_H0 ;  /* 0x20000030ff287230 */ /* 0x110fe20000004100 */
[----:B------:R-:W1:Y:S01]  /*8d50*/  S2UR UR6, SR_CgaCtaId ;  /* 0x00000000000679c3 */ /* 0x000e620000008800 */
[----:B------:R-:W-:Y:S01]  /*8d60*/  HADD2.F32 R42, -RZ, R48.H1_H1 ;  /* 0x30000030ff2a7230 */ /* 0x000fe20000004100 */
[----:B------:R-:W-:Y:S01]  /*8d70*/  R2UR UR5, R98 ;  /* 0x00000000620572ca */ /* 0x000fe200000e0000 */
[--C-:B------:R-:W-:Y:S01]  /*8d80*/  HADD2.F32 R43, -RZ, R49.reuse.H0_H0 ;  /* 0x20000031ff2b7230 */ /* 0x100fe20000004100 */
[----:B------:R-:W-:Y:S01]  /*8d90*/  BSSY.RECONVERGENT B0, `(.L_x_136) ;  /* 0x0000089000007945 */ /* 0x000fe20003800200 */
[----:B------:R-:W-:Y:S02]  /*8da0*/  HADD2.F32 R44, -RZ, R49.H1_H1 ;  /* 0x30000031ff2c7230 */ /* 0x000fe40000004100 */
[--C-:B------:R-:W-:Y:S02]  /*8db0*/  HADD2.F32 R45, -RZ, R50.reuse.H0_H0 ;  /* 0x20000032ff2d7230 */ /* 0x100fe40000004100 */
[----:B---3--:R-:W-:Y:S02]  /*8dc0*/  HADD2.F32 R46, -RZ, R50.H1_H1 ;  /* 0x30000032ff2e7230 */ /* 0x008fe40000004100 */
[----:B------:R-:W3:Y:S01]  /*8dd0*/  LDTM.16dp256bit.x8 R4, tmem[UR4+0xc0] ;  /* 0x0000c004000479ee */ /* 0x000ee200081a0000 */
[----:B------:R-:W-:Y:S01]  /*8de0*/  NOP ;  /* 0x0000000000007918 */ /* 0x000fe20000000000 */
[--C-:B------:R-:W-:Y:S02]  /*8df0*/  HADD2.F32 R47, -RZ, R51.reuse.H0_H0 ;  /* 0x20000033ff2f7230 */ /* 0x100fe40000004100 */
[----:B------:R-:W-:Y:S01]  /*8e00*/  UIADD3 UR4, UPT, UPT, UR5, 0x120, URZ ;  /* 0x0000012005047890 */ /* 0x000fe2000fffe0ff */
[----:B------:R-:W-:Y:S02]  /*8e10*/  HADD2.F32 R49, -RZ, R51.H1_H1 ;  /* 0x30000033ff317230 */ /* 0x000fe40000004100 */
[--C-:B------:R-:W-:Y:S02]  /*8e20*/  HADD2.F32 R48, -RZ, R56.reuse.H0_H0 ;  /* 0x20000038ff307230 */ /* 0x100fe40000004100 */
[----:B------:R-:W-:Y:S02]  /*8e30*/  HADD2.F32 R51, -RZ, R56.H1_H1 ;  /* 0x30000038ff337230 */ /* 0x000fe40000004100 */
[--C-:B------:R-:W-:Y:S02]  /*8e40*/  HADD2.F32 R50, -RZ, R57.reuse.H0_H0 ;  /* 0x20000039ff327230 */ /* 0x100fe40000004100 */
[----:B--2---:R-:W-:Y:S02]  /*8e50*/  HADD2.F32 R52, -RZ, R57.H1_H1 ;  /* 0x30000039ff347230 */ /* 0x004fe40000004100 */
[--C-:B------:R-:W-:Y:S02]  /*8e60*/  HADD2.F32 R53, -RZ, R58.reuse.H0_H0 ;  /* 0x2000003aff357230 */ /* 0x100fe40000004100 */
[----:B------:R-:W-:Y:S02]  /*8e70*/  HADD2.F32 R54, -RZ, R58.H1_H1 ;  /* 0x3000003aff367230 */ /* 0x000fe40000004100 */
[--C-:B------:R-:W-:Y:S02]  /*8e80*/  HADD2.F32 R55, -RZ, R59.reuse.H0_H0 ;  /* 0x2000003bff377230 */ /* 0x100fe40000004100 */
[----:B------:R-:W-:Y:S02]  /*8e90*/  HADD2.F32 R56, -RZ, R59.H1_H1 ;  /* 0x3000003bff387230 */ /* 0x000fe40000004100 */
[--C-:B------:R-:W-:Y:S01]  /*8ea0*/  HADD2.F32 R57, -RZ, R64.reuse.H0_H0 ;  /* 0x20000040ff397230 */ /* 0x100fe20000004100 */
[----:B-1----:R-:W-:Y:S01]  /*8eb0*/  UPRMT UR4, UR6, 0x654, UR4 ;  /* 0x0000065406047896 */ /* 0x002fe20008000004 */
[C---:B---3--:R-:W-:Y:S01]  /*8ec0*/  FMUL R4, R38.reuse, R4 ;  /* 0x0000000426047220 */ /* 0x048fe20000400000 */
[C---:B------:R-:W-:Y:S01]  /*8ed0*/  FMUL R5, R38.reuse, R5 ;  /* 0x0000000526057220 */ /* 0x040fe20000400000 */
[C---:B------:R-:W-:Y:S01]  /*8ee0*/  FMUL R6, R38.reuse, R6 ;  /* 0x0000000626067220 */ /* 0x040fe20000400000 */
[C---:B------:R-:W-:Y:S01]  /*8ef0*/  FMUL R7, R38.reuse, R7 ;  /* 0x0000000726077220 */ /* 0x040fe20000400000 */
[C---:B------:R-:W-:Y:S01]  /*8f00*/  FFMA R4, R41.reuse, R40, R4 ;  /* 0x0000002829047223 */ /* 0x040fe20000000004 */
[C---:B------:R-:W-:Y:S01]  /*8f10*/  FFMA R5, R41.reuse, R42, R5 ;  /* 0x0000002a29057223 */ /* 0x040fe20000000005 */
[C---:B------:R-:W-:Y:S01]  /*8f20*/  FFMA R6, R41.reuse, R43, R6 ;  /* 0x0000002b29067223 */ /* 0x040fe20000000006 */
[----:B------:R-:W-:Y:S01]  /*8f30*/  FFMA R7, R41, R44, R7 ;  /* 0x0000002c29077223 */ /* 0x000fe20000000007 */
[----:B------:R-:W-:Y:S01]  /*8f40*/  SYNCS.ARRIVE.TRANS64.RED.A1T0 RZ, [UR4], RZ ;  /* 0x000000ffffff79a7 */ /* 0x000fe20008100404 */
[C---:B------:R-:W-:Y:S01]  /*8f50*/  FMUL R8, R38.reuse, R8 ;  /* 0x0000000826087220 */ /* 0x040fe20000400000 */
[----:B------:R-:W-:Y:S01]  /*8f60*/  F2FP.F16.F32.PACK_AB R104, R5, R4 ;  /* 0x000000040568723e */ /* 0x000fe200000000ff */
[C---:B------:R-:W-:Y:S01]  /*8f70*/  FMUL R9, R38.reuse, R9 ;  /* 0x0000000926097220 */ /* 0x040fe20000400000 */
[----:B------:R-:W-:Y:S01]  /*8f80*/  F2FP.F16.F32.PACK_AB R105, R7, R6 ;  /* 0x000000060769723e */ /* 0x000fe200000000ff */
[C---:B------:R-:W-:Y:S01]  /*8f90*/  FFMA R8, R41.reuse, R45, R8 ;  /* 0x0000002d29087223 */ /* 0x040fe20000000008 */
[C---:B------:R-:W-:Y:S01]  /*8fa0*/  FMUL R0, R38.reuse, R10 ;  /* 0x0000000a26007220 */ /* 0x040fe20000400000 */
[C---:B------:R-:W-:Y:S01]  /*8fb0*/  FFMA R9, R41.reuse, R46, R9 ;  /* 0x0000002e29097223 */ /* 0x040fe20000000009 */
[C---:B------:R-:W-:Y:S01]  /*8fc0*/  FMUL R2, R38.reuse, R11 ;  /* 0x0000000b26027220 */ /* 0x040fe20000400000 */
[C---:B------:R-:W-:Y:S01]  /*8fd0*/  FMUL R3, R38.reuse, R12 ;  /* 0x0000000c26037220 */ /* 0x040fe20000400000 */
[----:B------:R-:W-:Y:S01]  /*8fe0*/  FFMA R0, R41, R47, R0 ;  /* 0x0000002f29007223 */ /* 0x000fe20000000000 */
[C---:B------:R-:W-:Y:S01]  /*8ff0*/  FMUL R10, R38.reuse, R13 ;  /* 0x0000000d260a7220 */ /* 0x040fe20000400000 */
[----:B------:R-:W-:Y:S01]  /*9000*/  F2FP.F16.F32.PACK_AB R106, R9, R8 ;  /* 0x00000008096a723e */ /* 0x000fe200000000ff */
[C---:B------:R-:W-:Y:S01]  /*9010*/  FFMA R2, R41.reuse, R49, R2 ;  /* 0x0000003129027223 */ /* 0x040fe20000000002 */
[C---:B------:R-:W-:Y:S01]  /*9020*/  FFMA R3, R41.reuse, R48, R3 ;  /* 0x0000003029037223 */ /* 0x040fe20000000003 */
[C---:B------:R-:W-:Y:S01]  /*9030*/  FFMA R10, R41.reuse, R51, R10 ;  /* 0x00000033290a7223 */ /* 0x040fe2000000000a */
[C---:B------:R-:W-:Y:S01]  /*9040*/  FMUL R11, R38.reuse, R14 ;  /* 0x0000000e260b7220 */ /* 0x040fe20000400000 */
[----:B------:R-:W-:Y:S01]  /*9050*/  FMUL R15, R38, R15 ;  /* 0x0000000f260f7220 */ /* 0x000fe20000400000 */
[----:B------:R-:W-:Y:S01]  /*9060*/  F2FP.F16.F32.PACK_AB R107, R2, R0 ;  /* 0x00000000026b723e */ /* 0x000fe200000000ff */
[----:B------:R-:W-:Y:S01]  /*9070*/  FMUL R12, R38, R16 ;  /* 0x00000010260c7220 */ /* 0x000fe20000400000 */
[----:B------:R-:W-:Y:S01]  /*9080*/  F2FP.F16.F32.PACK_AB R108, R10, R3 ;  /* 0x000000030a6c723e */ /* 0x000fe200000000ff */
[C---:B------:R-:W-:Y:S01]  /*9090*/  FFMA R11, R41.reuse, R50, R11 ;  /* 0x00000032290b7223 */ /* 0x040fe2000000000b */
[C---:B------:R-:W-:Y:S01]  /*90a0*/  FFMA R15, R41.reuse, R52, R15 ;  /* 0x00000034290f7223 */ /* 0x040fe2000000000f */
[----:B------:R1:W-:Y:S01]  /*90b0*/  STSM.16.M88.4 [R97+0x6400], R104 ;  /* 0x0064006861007844 */ /* 0x0003e20000000200 */
[----:B------:R-:W-:Y:S01]  /*90c0*/  FFMA R12, R41, R53, R12 ;  /* 0x00000035290c7223 */ /* 0x000fe2000000000c */
[C---:B------:R-:W-:Y:S01]  /*90d0*/  FMUL R13, R38.reuse, R17 ;  /* 0x00000011260d7220 */ /* 0x040fe20000400000 */
[C---:B------:R-:W-:Y:S01]  /*90e0*/  FMUL R14, R38.reuse, R18 ;  /* 0x00000012260e7220 */ /* 0x040fe20000400000 */
[----:B------:R-:W-:Y:S01]  /*90f0*/  F2FP.F16.F32.PACK_AB R109, R15, R11 ;  /* 0x0000000b0f6d723e */ /* 0x000fe200000000ff */
[C---:B------:R-:W-:Y:S01]  /*9100*/  FMUL R19, R38.reuse, R19 ;  /* 0x0000001326137220 */ /* 0x040fe20000400000 */
[C---:B------:R-:W-:Y:S01]  /*9110*/  FFMA R13, R41.reuse, R54, R13 ;  /* 0x00000036290d7223 */ /* 0x040fe2000000000d */
[C---:B------:R-:W-:Y:S01]  /*9120*/  FFMA R14, R41.reuse, R55, R14 ;  /* 0x00000037290e7223 */ /* 0x040fe2000000000e */
[----:B------:R-:W-:Y:S02]  /*9130*/  HADD2.F32 R58, -RZ, R64.H1_H1 ;  /* 0x30000040ff3a7230 */ /* 0x000fe40000004100 */
[----:B------:R-:W-:Y:S01]  /*9140*/  FFMA R19, R41, R56, R19 ;  /* 0x0000003829137223 */ /* 0x000fe20000000013 */
[C---:B------:R-:W-:Y:S01]  /*9150*/  FMUL R16, R38.reuse, R20 ;  /* 0x0000001426107220 */ /* 0x040fe20000400000 */
[----:B------:R-:W-:Y:S01]  /*9160*/  F2FP.F16.F32.PACK_AB R110, R13, R12 ;  /* 0x0000000c0d6e723e */ /* 0x000fe200000000ff */
[--C-:B------:R-:W-:Y:S02]  /*9170*/  HADD2.F32 R59, -RZ, R65.reuse.H0_H0 ;  /* 0x20000041ff3b7230 */ /* 0x100fe40000004100 */
[C---:B------:R-:W-:Y:S01]  /*9180*/  FMUL R17, R38.reuse, R21 ;  /* 0x0000001526117220 */ /* 0x040fe20000400000 */
[----:B------:R-:W-:Y:S01]  /*9190*/  F2FP.F16.F32.PACK_AB R111, R19, R14 ;  /* 0x0000000e136f723e */ /* 0x000fe200000000ff */
[C---:B------:R-:W-:Y:S01]  /*91a0*/  FFMA R16, R41.reuse, R57, R16 ;  /* 0x0000003929107223 */ /* 0x040fe20000000010 */
[----:B------:R-:W-:Y:S02]  /*91b0*/  HADD2.F32 R60, -RZ, R65.H1_H1 ;  /* 0x30000041ff3c7230 */ /* 0x000fe40000004100 */
[----:B------:R-:W-:Y:S01]  /*91c0*/  FFMA R17, R41, R58, R17 ;  /* 0x0000003a29117223 */ /* 0x000fe20000000011 */
[C---:B------:R-:W-:Y:S01]  /*91d0*/  FMUL R18, R38.reuse, R22 ;  /* 0x0000001626127220 */ /* 0x040fe20000400000 */
[----:B------:R1:W-:Y:S01]  /*91e0*/  STSM.16.M88.4 [R96+0x6400], R108 ;  /* 0x0064006c60007844 */ /* 0x0003e20000000200 */
[--C-:B------:R-:W-:Y:S02]  /*91f0*/  HADD2.F32 R61, -RZ, R66.reuse.H0_H0 ;  /* 0x20000042ff3d7230 */ /* 0x100fe40000004100 */
[C---:B------:R-:W-:Y:S01]  /*9200*/  FMUL R23, R38.reuse, R23 ;  /* 0x0000001726177220 */ /* 0x040fe20000400000 */
[----:B------:R-:W-:Y:S01]  /*9210*/  F2FP.F16.F32.PACK_AB R112, R17, R16 ;  /* 0x000000101170723e */ /* 0x000fe200000000ff */
[C---:B------:R-:W-:Y:S01]  /*9220*/  FFMA R18, R41.reuse, R59, R18 ;  /* 0x0000003b29127223 */ /* 0x040fe20000000012 */
[----:B------:R-:W-:Y:S02]  /*9230*/  HADD2.F32 R62, -RZ, R66.H1_H1 ;  /* 0x30000042ff3e7230 */ /* 0x000fe40000004100 */
[----:B------:R-:W-:Y:S01]  /*9240*/  FFMA R23, R41, R60, R23 ;  /* 0x0000003c29177223 */ /* 0x000fe20000000017 */
[C---:B------:R-:W-:Y:S01]  /*9250*/  FMUL R20, R38.reuse, R24 ;  /* 0x0000001826147220 */ /* 0x040fe20000400000 */
[--C-:B------:R-:W-:Y:S02]  /*9260*/  HADD2.F32 R63, -RZ, R67.reuse.H0_H0 ;  /* 0x20000043ff3f7230 */ /* 0x100fe40000004100 */
[C---:B------:R-:W-:Y:S01]  /*9270*/  FMUL R21, R38.reuse, R25 ;  /* 0x0000001926157220 */ /* 0x040fe20000400000 */
[----:B------:R-:W-:Y:S01]  /*9280*/  HADD2.F32 R64, -RZ, R67.H1_H1 ;  /* 0x30000043ff407230 */ /* 0x000fe20000004100 */
[----:B------:R-:W-:Y:S01]  /*9290*/  F2FP.F16.F32.PACK_AB R113, R23, R18 ;  /* 0x000000121771723e */ /* 0x000fe200000000ff */
[C---:B------:R-:W-:Y:S01]  /*92a0*/  FFMA R20, R41.reuse, R61, R20 ;  /* 0x0000003d29147223 */ /* 0x040fe20000000014 */
        /* <DEDUP_REMOVED lines=8> */
[C---:B------:R-:W-:Y:S01]  /*9330*/  FFMA R22, R41.reuse, R63, R22 ;  /* 0x0000003f29167223 */ /* 0x040fe20000000016 */
[----:B------:R-:W-:Y:S02]  /*9340*/  HADD2.F32 R68, -RZ, R73.H1_H1 ;  /* 0x30000049ff447230 */ /* 0x000fe40000004100 */
[C---:B------:R-:W-:Y:S01]  /*9350*/  FMUL R26, R38.reuse, R30 ;  /* 0x0000001e261a7220 */ /* 0x040fe20000400000 */
[C---:B------:R-:W-:Y:S01]  /*9360*/  FFMA R27, R41.reuse, R64, R27 ;  /* 0x00000040291b7223 */ /* 0x040fe2000000001b */
        /* <DEDUP_REMOVED lines=34> */
[----:B------:R-:W-:Y:S02]  /*9590*/  UIADD3 UR9, UPT, UPT, UR49, 0xc0, URZ ;  /* 0x000000c031097890 */ /* 0x000fe4000fffe0ff */
[----:B------:R-:W-:Y:S01]  /*95a0*/  UIADD3 UR8, UPT, UPT, UR44, 0x6400, URZ ;  /* 0x000064002c087890 */ /* 0x000fe2000fffe0ff */
[----:B------:R-:W-:Y:S01]  /*95b0*/  UMOV UR10, UR50 ;  /* 0x00000032000a7c82 */ /* 0x000fe20008000000 */
[----:B------:R-:W-:Y:S01]  /*95c0*/  UMOV UR11, UR36 ;  /* 0x00000024000b7c82 */ /* 0x000fe20008000000 */
[----:B--2---:R-:W-:Y:S04]  /*95d0*/  UIADD3 UR4, UP0, UPT, UR6, 0x680, URZ ;  /* 0x0000068006047890 */ /* 0x004fe8000ff1e0ff */
[----:B------:R-:W-:Y:S09]  /*95e0*/  UIADD3.X UR5, UPT, UPT, URZ, UR7, URZ, UP0, !UPT ;  /* 0x00000007ff057290 */ /* 0x000ff200087fe4ff */
[----:B------:R2:W-:Y:S01]  /*95f0*/  UTMASTG.3D [UR8], [UR4] ;  /* 0x00000008040073b5 */ /* 0x0005e20008010000 */
[----:B------:R0:W-:Y:S01]  /*9600*/  UTMACMDFLUSH ;  /* 0x00000000000079b7 */ /* 0x0001e20000000000 */
[----:B--2---:R-:W-:Y:S04]  /*9610*/  DEPBAR.LE SB0, 0x1 ;  /* 0x000080400000791a */ /* 0x004fe80000000000 */
.L_x_137:
[----:B------:R-:W-:Y:S05]  /*9620*/  BSYNC.RECONVERGENT B0 ;  /* 0x0000000000007941 */ /* 0x000fea0003800200 */
.L_x_136:
[----:B------:R-:W-:Y:S01]  /*9630*/  BAR.SYNC.DEFER_BLOCKING 0x1, 0x80 ;  /* 0x0042000000007b1d */ /* 0x000fe20000010000 */
[----:B------:R-:W-:Y:S01]  /*9640*/  UISETP.NE.AND UP0, UPT, UR47, -0x4, UPT ;  /* 0xfffffffc2f00788c */ /* 0x000fe2000bf05270 */
[----:B------:R-:W-:Y:S08]  /*9650*/  IADD3 R0, PT, PT, R36, 0x1, RZ ;  /* 0x0000000124007810 */ /* 0x000ff00007ffe0ff */
[----:B------:R-:W-:Y:S05]  /*9660*/  BRA.U !UP0, `(.L_x_138) ;  /* 0x0000000108247547 */ /* 0x000fea000b800000 */
[----:B------:R-:W-:Y:S01]  /*9670*/  ISETP.NE.AND P0, PT, R95, RZ, PT ;  /* 0x000000ff5f00720c */ /* 0x000fe20003f05270 */
[----:B------:R-:W-:Y:S01]  /*9680*/  IMAD.U32 R2, RZ, RZ, UR46 ;  /* 0x0000002eff027e24 */ /* 0x000fe2000f8e00ff */
[----:B------:R-:W-:Y:S04]  /*9690*/  UIADD3 UR4, UPT, UPT, UR46, 0x1, URZ ;  /* 0x000000012e047890 */ /* 0x000fe8000fffe0ff */
[----:B------:R-:W-:Y:S04]  /*96a0*/  UISETP.NE.AND UP0, UPT, UR4, 0x4, UPT ;  /* 0x000000040400788c */ /* 0x000fe8000bf05270 */
[----:B------:R-:W-:Y:S03]  /*96b0*/  USEL UR46, UR4, URZ, UP0 ;  /* 0x000000ff042e7287 */ /* 0x000fe60008000000 */
[----:B------:R-:W-:Y:S05]  /*96c0*/  @P0 LEA R2, R2, UR44, 0x3 ;  /* 0x0000002c02020c11 */ /* 0x000fea000f8e18ff */
[----:B------:R-:W-:Y:S05]  /*96d0*/  @P0 VIADD R2, R2, 0xb0 ;  /* 0x000000b002020836 */ /* 0x000fea0000000000 */
[----:B------:R-:W-:Y:S04]  /*96e0*/  @P0 PRMT R2, R101, 0x654, R2 ;  /* 0x0000065465020816 */ /* 0x000fe80000000002 */
[----:B------:R2:W-:Y:S03]  /*96f0*/  @P0 SYNCS.ARRIVE.TRANS64.RED.A1T0 RZ, [R2+URZ], RZ ;  /* 0x000000ff02ff09a7 */ /* 0x0005e600081004ff */
.L_x_138:
[----:B------:R-:W-:Y:S01]  /*9700*/  R2UR UR5, R83 ;  /* 0x00000000530572ca */ /* 0x000fe200000e0000 */
[----:B------:R-:W-:Y:S01]  /*9710*/  UISETP.NE.AND UP0, UPT, UR61, URZ, UPT ;  /* 0x000000ff3d00728c */ /* 0x000fe2000bf05270 */
[----:B------:R-:W-:Y:S01]  /*9720*/  R2UR UR4, R84 ;  /* 0x00000000540472ca */ /* 0x000fe200000e0000 */
[----:B------:R-:W-:Y:S01]  /*9730*/  UIADD3 UR47, UPT, UPT, UR47, 0x4, URZ ;  /* 0x000000042f2f7890 */ /* 0x000fe2000fffe0ff */
[----:B------:R-:W-:Y:S01]  /*9740*/  ISETP.NE.AND P0, PT, R88, 0x2, PT ;  /* 0x000000025800780c */ /* 0x000fe20003f05270 */
[----:B------:R-:W-:Y:S01]  /*9750*/  UMOV UR36, UR60 ;  /* 0x0000003c00247c82 */ /* 0x000fe20008000000 */
[----:B------:R-:W-:Y:S02]  /*9760*/  ISETP.NE.AND P1, PT, R0, 0x4, PT ;  /* 0x000000040000780c */ /* 0x000fe40003f25270 */
[----:B--2---:R-:W-:Y:S02]  /*9770*/  SEL R2, RZ, 0x1, P0 ;  /* 0x00000001ff027807 */ /* 0x004fe40000000000 */
[----:B------:R-:W-:Y:S02]  /*9780*/  SEL R3, RZ, 0x1, P1 ;  /* 0x00000001ff037807 */ /* 0x000fe40000800000 */
[----:B------:R-:W-:Y:S01]  /*9790*/  LOP3.LUT R89, R89, R2, RZ, 0x3c, !PT ;  /* 0x0000000259597212 */ /* 0x000fe200078e3cff */
[----:B------:R-:W-:Y:S01]  /*97a0*/  UIADD3 UR31, UPT, UPT, UR37, UR5, URZ ;  /* 0x00000005251f7290 */ /* 0x000fe2000fffe0ff */
[----:B------:R-:W-:Y:S01]  /*97b0*/  LOP3.LUT R90, R90, R3, RZ, 0x3c, !PT ;  /* 0x000000035a5a7212 */ /* 0x000fe200078e3cff */
[----:B------:R-:W-:Y:S01]  /*97c0*/  UIADD3 UR30, UPT, UPT, UR38, UR4, URZ ;  /* 0x00000004261e7290 */ /* 0x000fe2000fffe0ff */
[----:B------:R-:W-:Y:S02]  /*97d0*/  SEL R88, R88, RZ, P0 ;  /* 0x000000ff58587207 */ /* 0x000fe40000000000 */
[----:B------:R-:W-:Y:S01]  /*97e0*/  SEL R36, R0, RZ, P1 ;  /* 0x000000ff00247207 */ /* 0x000fe20000800000 */
[----:B------:R-:W-:Y:S08]  /*97f0*/  BRA.U UP0, `(.L_x_139) ;  /* 0xffffffbd009c7547 */ /* 0x000ff0000b83ffff */
[----:B------:R-:W-:-:S13]  /*9800*/  R2UR UR4, R85 ;  /* 0x00000000550472ca */ /* 0x000fda00000e0000 */
[----:B------:R-:W-:-:S09]  /*9810*/  UISETP.NE.AND UP0, UPT, UR4, URZ, UPT ;  /* 0x000000ff0400728c */ /* 0x000fd2000bf05270 */
[----:B------:R-:W-:Y:S05]  /*9820*/  BRA.U !UP0, `(.L_x_140) ;  /* 0x0000000108487547 */ /* 0x000fea000b800000 */
[----:B------:R-:W2:Y:S02]  /*9830*/  LDCU.64 UR4, c[0x0][0x890] ;  /* 0x00011200ff0477ac */ /* 0x000ea40008000a00 */
[----:B--2---:R-:W-:-:S04]  /*9840*/  UISETP.NE.U32.AND UP0, UPT, UR4, URZ, UPT ;  /* 0x000000ff0400728c */ /* 0x004fc8000bf05070 */
[----:B------:R-:W-:-:S09]  /*9850*/  UISETP.NE.AND.EX UP0, UPT, UR5, URZ, UPT, UP0 ;  /* 0x000000ff0500728c */ /* 0x000fd2000bf05300 */
[----:B------:R-:W-:Y:S05]  /*9860*/  BRA.U UP0, `(.L_x_141) ;  /* 0x00000001000c7547 */ /* 0x000fea000b800000 */
[----:B------:R-:W-:-:S13]  /*9870*/  FSETP.NEU.AND P0, PT, R41, RZ, PT ;  /* 0x000000ff2900720b */ /* 0x000fda0003f0d000 */
[----:B------:R-:W-:Y:S05]  /*9880*/  @!P0 EXIT ;  /* 0x000000000000894d */ /* 0x000fea0003800000 */
[----:B------:R-:W-:Y:S05]  /*9890*/  BRA `(.L_x_140) ;  /* 0x00000000002c7947 */ /* 0x000fea0003800000 */
.L_x_141:
[----:B------:R-:W-:Y:S01]  /*98a0*/  ISETP.NE.AND P0, PT, R87, RZ, PT ;  /* 0x000000ff5700720c */ /* 0x000fe20003f05270 */
[----:B------:R-:W-:-:S12]  /*98b0*/  BSSY.RECONVERGENT B0, `(.L_x_140) ;  /* 0x0000009000007945 */ /* 0x000fd80003800200 */
[----:B------:R-:W-:Y:S05]  /*98c0*/  @P0 BRA `(.L_x_142) ;  /* 0x0000000000140947 */ /* 0x000fea0003800000 */
[----:B------:R-:W2:Y:S02]  /*98d0*/  LDCU.64 UR4, c[0x0][0x888] ;  /* 0x00011100ff0477ac */ /* 0x000ea40008000a00 */
[----:B--2---:R-:W-:-:S04]  /*98e0*/  ISETP.NE.U32.AND P0, PT, RZ, UR4, PT ;  /* 0x00000004ff007c0c */ /* 0x004fc8000bf05070 */
[----:B------:R-:W-:-:S13]  /*98f0*/  ISETP.NE.AND.EX P0, PT, RZ, UR5, PT, P0 ;  /* 0x00000005ff007c0c */ /* 0x000fda000bf05300 */
[----:B------:R-:W-:Y:S05]  /*9900*/  @!P0 EXIT ;  /* 0x000000000000894d */ /* 0x000fea0003800000 */
[----:B------:R-:W-:Y:S05]  /*9910*/  BRA `(.L_x_143) ;  /* 0x0000000000087947 */ /* 0x000fea0003800000 */
.L_x_142:
[----:B------:R-:W-:-:S13]  /*9920*/  FSETP.NEU.AND P0, PT, R41, RZ, PT ;  /* 0x000000ff2900720b */ /* 0x000fda0003f0d000 */
[----:B------:R-:W-:Y:S05]  /*9930*/  @!P0 EXIT ;  /* 0x000000000000894d */ /* 0x000fea0003800000 */
.L_x_143:
[----:B------:R-:W-:Y:S05]  /*9940*/  BSYNC.RECONVERGENT B0 ;  /* 0x0000000000007941 */ /* 0x000fea0003800200 */
.L_x_140:
[----:B------:R-:W2:Y:S01]  /*9950*/  S2UR UR5, SR_CgaCtaId ;  /* 0x00000000000579c3 */ /* 0x000ea20000008800 */
[----:B------:R-:W-:Y:S01]  /*9960*/  ULEA UR4, UR46, UR44, 0x3 ;  /* 0x0000002c2e047291 */ /* 0x000fe2000f8e18ff */
[----:B------:R-:W-:-:S04]  /*9970*/  DEPBAR.LE SB0, 0x0 ;  /* 0x000080000000791a */ /* 0x000fc80000000000 */
[----:B------:R-:W-:-:S04]  /*9980*/  UIADD3 UR4, UPT, UPT, UR4, 0xb0, URZ ;  /* 0x000000b004047890 */ /* 0x000fc8000fffe0ff */
[----:B--2---:R-:W-:-:S09]  /*9990*/  UPRMT UR4, UR5, 0x654, UR4 ;  /* 0x0000065405047896 */ /* 0x004fd20008000004 */
[----:B------:R-:W-:Y:S01]  /*99a0*/  SYNCS.ARRIVE.TRANS64.RED.A1T0 RZ, [UR4], RZ ;  /* 0x000000ffffff79a7 */ /* 0x000fe20008100404 */
[----:B------:R-:W-:Y:S05]  /*99b0*/  EXIT ;  /* 0x000000000000794d */ /* 0x000fea0003800000 */
.L_x_25:
[----:B-1----:R1:W3:Y:S02]  /*99c0*/  SYNCS.PHASECHK.TRANS64.TRYWAIT P0, [R0+URZ+0x150], R3 ;  /* 0x00015003000075a7 */ /* 0x0022e400080011ff */
[----:B---3--:R-:W-:Y:S05]  /*99d0*/  @!P0 NANOSLEEP.SYNCS 0x989680 ;  /* 0x009896800000895d */ /* 0x008fea0003900000 */
[----:B------:R-:W3:Y:S02]  /*99e0*/  @!P0 SYNCS.PHASECHK.TRANS64 P0, [R0+URZ+0x150], R3 ;  /* 0x00015003000085a7 */ /* 0x000ee400080010ff */
[----:B---3--:R-:W-:Y:S05]  /*99f0*/  @!P0 BRA `(.L_x_25) ;  /* 0xfffffffc00f08947 */ /* 0x008fea000383ffff */
[----:B------:R-:W-:Y:S05]  /*9a00*/  BRA `(.L_x_144) ;  /* 0xffffff8000007947 */ /* 0x000fea000383ffff */
.L_x_28:
[----:B-1----:R-:W-:-:S07]  /*9a10*/  MOV R0, UR33 ;  /* 0x0000002100007c02 */ /* 0x002fce0008000f00 */
.L_x_145:
[----:B-1----:R1:W3:Y:S02]  /*9a20*/  SYNCS.PHASECHK.TRANS64.TRYWAIT P0, [R0+URZ+0x48], R3 ;  /* 0x00004803000075a7 */ /* 0x0022e400080011ff */
[----:B---3--:R-:W-:Y:S05]  /*9a30*/  @!P0 NANOSLEEP.SYNCS 0x989680 ;  /* 0x009896800000895d */ /* 0x008fea0003900000 */
[----:B------:R-:W3:Y:S02]  /*9a40*/  @!P0 SYNCS.PHASECHK.TRANS64 P0, [R0+URZ+0x48], R3 ;  /* 0x00004803000085a7 */ /* 0x000ee400080010ff */
[----:B---3--:R-:W-:Y:S05]  /*9a50*/  @!P0 BRA `(.L_x_145) ;  /* 0xfffffffc00f08947 */ /* 0x008fea000383ffff */
[----:B------:R-:W-:Y:S05]  /*9a60*/  BRA `(.L_x_27) ;  /* 0xffffff8000407947 */ /* 0x000fea000383ffff */
.L_x_35:
[----:B-1----:R-:W-:-:S07]  /*9a70*/  MOV R0, UR9 ;  /* 0x0000000900007c02 */ /* 0x002fce0008000f00 */
.L_x_146:
[----:B-1----:R1:W3:Y:S02]  /*9a80*/  SYNCS.PHASECHK.TRANS64.TRYWAIT P0, [R0+URZ+0x48], R3 ;  /* 0x00004803000075a7 */ /* 0x0022e400080011ff */
[----:B---3--:R-:W-:Y:S05]  /*9a90*/  @!P0 NANOSLEEP.SYNCS 0x989680 ;  /* 0x009896800000895d */ /* 0x008fea0003900000 */
[----:B------:R-:W3:Y:S02]  /*9aa0*/  @!P0 SYNCS.PHASECHK.TRANS64 P0, [R0+URZ+0x48], R3 ;  /* 0x00004803000085a7 */ /* 0x000ee400080010ff */
[----:B---3--:R-:W-:Y:S05]  /*9ab0*/  @!P0 BRA `(.L_x_146) ;  /* 0xfffffffc00f08947 */ /* 0x008fea000383ffff */
[----:B------:R-:W-:Y:S05]  /*9ac0*/  BRA `(.L_x_34) ;  /* 0xffffff8400007947 */ /* 0x000fea000383ffff */
.L_x_40:
[----:B-1----:R1:W3:Y:S02]  /*9ad0*/  SYNCS.PHASECHK.TRANS64.TRYWAIT P0, [R3+URZ+0xe0], R0 ;  /* 0x0000e000030075a7 */ /* 0x0022e400080011ff */
[----:B---3--:R-:W-:Y:S05]  /*9ae0*/  @!P0 NANOSLEEP.SYNCS 0x989680 ;  /* 0x009896800000895d */ /* 0x008fea0003900000 */
[----:B------:R-:W3:Y:S02]  /*9af0*/  @!P0 SYNCS.PHASECHK.TRANS64 P0, [R3+URZ+0xe0], R0 ;  /* 0x0000e000030085a7 */ /* 0x000ee400080010ff */
[----:B---3--:R-:W-:Y:S05]  /*9b00*/  @!P0 BRA `(.L_x_40) ;  /* 0xfffffffc00f08947 */ /* 0x008fea000383ffff */
[----:B------:R-:W-:Y:S05]  /*9b10*/  BRA `(.L_x_147) ;  /* 0xffffff8400a07947 */ /* 0x000fea000383ffff */
.L_x_44:
[----:B-1----:R-:W-:-:S07]  /*9b20*/  MOV R0, UR4 ;  /* 0x0000000400007c02 */ /* 0x002fce0008000f00 */
.L_x_148:
[----:B-1----:R1:W3:Y:S02]  /*9b30*/  SYNCS.PHASECHK.TRANS64.TRYWAIT P0, [R0+URZ], R3 ;  /* 0x00000003000075a7 */ /* 0x0022e400080011ff */
[----:B---3--:R-:W-:Y:S05]  /*9b40*/  @!P0 NANOSLEEP.SYNCS 0x989680 ;  /* 0x009896800000895d */ /* 0x008fea0003900000 */
[----:B------:R-:W3:Y:S02]  /*9b50*/  @!P0 SYNCS.PHASECHK.TRANS64 P0, [R0+URZ], R3 ;  /* 0x00000003000085a7 */ /* 0x000ee400080010ff */
[----:B---3--:R-:W-:Y:S05]  /*9b60*/  @!P0 BRA `(.L_x_148) ;  /* 0xfffffffc00f08947 */ /* 0x008fea000383ffff */
[----:B------:R-:W-:Y:S05]  /*9b70*/  BRA `(.L_x_149) ;  /* 0xffffff8c004c7947 */ /* 0x000fea000383ffff */
.L_x_45:
[----:B------:R-:W-:-:S07]  /*9b80*/  MOV R0, UR5 ;  /* 0x0000000500007c02 */ /* 0x000fce0008000f00 */
.L_x_150:
[----:B-1----:R1:W3:Y:S02]  /*9b90*/  SYNCS.PHASECHK.TRANS64.TRYWAIT P0, [R0+URZ], R3 ;  /* 0x00000003000075a7 */ /* 0x0022e400080011ff */
[----:B---3--:R-:W-:Y:S05]  /*9ba0*/  @!P0 NANOSLEEP.SYNCS 0x989680 ;  /* 0x009896800000895d */ /* 0x008fea0003900000 */
[----:B------:R-:W3:Y:S02]  /*9bb0*/  @!P0 SYNCS.PHASECHK.TRANS64 P0, [R0+URZ], R3 ;  /* 0x00000003000085a7 */ /* 0x000ee400080010ff */
[----:B---3--:R-:W-:Y:S05]  /*9bc0*/  @!P0 BRA `(.L_x_150) ;  /* 0xfffffffc00f08947 */ /* 0x008fea000383ffff */
[----:B------:R-:W-:Y:S05]  /*9bd0*/  BRA `(.L_x_151) ;  /* 0xffffff8c00587947 */ /* 0x000fea000383ffff */
.L_x_46:
[----:B------:R-:W-:-:S07]  /*9be0*/  MOV R0, UR5 ;  /* 0x0000000500007c02 */ /* 0x000fce0008000f00 */
.L_x_152:
[----:B-1----:R1:W3:Y:S02]  /*9bf0*/  SYNCS.PHASECHK.TRANS64.TRYWAIT P0, [R0+URZ], R3 ;  /* 0x00000003000075a7 */ /* 0x0022e400080011ff */
[----:B---3--:R-:W-:Y:S05]  /*9c00*/  @!P0 NANOSLEEP.SYNCS 0x989680 ;  /* 0x009896800000895d */ /* 0x008fea0003900000 */
[----:B------:R-:W3:Y:S02]  /*9c10*/  @!P0 SYNCS.PHASECHK.TRANS64 P0, [R0+URZ], R3 ;  /* 0x00000003000085a7 */ /* 0x000ee400080010ff */
[----:B---3--:R-:W-:Y:S05]  /*9c20*/  @!P0 BRA `(.L_x_152) ;  /* 0xfffffffc00f08947 */ /* 0x008fea000383ffff */
[----:B------:R-:W-:Y:S05]  /*9c30*/  BRA `(.L_x_153) ;  /* 0xffffff8c00647947 */ /* 0x000fea000383ffff */
.L_x_47:
[----:B------:R-:W-:-:S07]  /*9c40*/  MOV R0, UR5 ;  /* 0x0000000500007c02 */ /* 0x000fce0008000f00 */
.L_x_154:
[----:B-1----:R1:W3:Y:S02]  /*9c50*/  SYNCS.PHASECHK.TRANS64.TRYWAIT P0, [R0+URZ], R3 ;  /* 0x00000003000075a7 */ /* 0x0022e400080011ff */
[----:B---3--:R-:W-:Y:S05]  /*9c60*/  @!P0 NANOSLEEP.SYNCS 0x989680 ;  /* 0x009896800000895d */ /* 0x008fea0003900000 */
[----:B------:R-:W3:Y:S02]  /*9c70*/  @!P0 SYNCS.PHASECHK.TRANS64 P0, [R0+URZ], R3 ;  /* 0x00000003000085a7 */ /* 0x000ee400080010ff */
[----:B---3--:R-:W-:Y:S05]  /*9c80*/  @!P0 BRA `(.L_x_154) ;  /* 0xfffffffc00f08947 */ /* 0x008fea000383ffff */
[----:B------:R-:W-:Y:S05]  /*9c90*/  BRA `(.L_x_155) ;  /* 0xffffff8c00707947 */ /* 0x000fea000383ffff */
.L_x_48:
[----:B------:R-:W-:-:S07]  /*9ca0*/  MOV R0, UR5 ;  /* 0x0000000500007c02 */ /* 0x000fce0008000f00 */
.L_x_156:
[----:B-1----:R1:W3:Y:S02]  /*9cb0*/  SYNCS.PHASECHK.TRANS64.TRYWAIT P0, [R0+URZ], R3 ;  /* 0x00000003000075a7 */ /* 0x0022e400080011ff */
[----:B---3--:R-:W-:Y:S05]  /*9cc0*/  @!P0 NANOSLEEP.SYNCS 0x989680 ;  /* 0x009896800000895d */ /* 0x008fea0003900000 */
[----:B------:R-:W3:Y:S02]  /*9cd0*/  @!P0 SYNCS.PHASECHK.TRANS64 P0, [R0+URZ], R3 ;  /* 0x00000003000085a7 */ /* 0x000ee400080010ff */
[----:B---3--:R-:W-:Y:S05]  /*9ce0*/  @!P0 BRA `(.L_x_156) ;  /* 0xfffffffc00f08947 */ /* 0x008fea000383ffff */
[----:B------:R-:W-:Y:S05]  /*9cf0*/  BRA `(.L_x_157) ;  /* 0xffffff8c007c7947 */ /* 0x000fea000383ffff */
.L_x_49:
[----:B------:R-:W-:-:S07]  /*9d00*/  MOV R0, UR5 ;  /* 0x0000000500007c02 */ /* 0x000fce0008000f00 */
.L_x_158:
[----:B-1----:R1:W3:Y:S02]  /*9d10*/  SYNCS.PHASECHK.TRANS64.TRYWAIT P0, [R0+URZ], R3 ;  /* 0x00000003000075a7 */ /* 0x0022e400080011ff */
[----:B---3--:R-:W-:Y:S05]  /*9d20*/  @!P0 NANOSLEEP.SYNCS 0x989680 ;  /* 0x009896800000895d */ /* 0x008fea0003900000 */
[----:B------:R-:W3:Y:S02]  /*9d30*/  @!P0 SYNCS.PHASECHK.TRANS64 P0, [R0+URZ], R3 ;  /* 0x00000003000085a7 */ /* 0x000ee400080010ff */
[----:B---3--:R-:W-:Y:S05]  /*9d40*/  @!P0 BRA `(.L_x_158) ;  /* 0xfffffffc00f08947 */ /* 0x008fea000383ffff */
[----:B------:R-:W-:Y:S05]  /*9d50*/  BRA `(.L_x_159) ;  /* 0xffffff8c00887947 */ /* 0x000fea000383ffff */
.L_x_50:
[----:B------:R-:W-:-:S07]  /*9d60*/  MOV R0, UR5 ;  /* 0x0000000500007c02 */ /* 0x000fce0008000f00 */
.L_x_160:
[----:B-1----:R1:W3:Y:S02]  /*9d70*/  SYNCS.PHASECHK.TRANS64.TRYWAIT P0, [R0+URZ], R3 ;  /* 0x00000003000075a7 */ /* 0x0022e400080011ff */
[----:B---3--:R-:W-:Y:S05]  /*9d80*/  @!P0 NANOSLEEP.SYNCS 0x989680 ;  /* 0x009896800000895d */ /* 0x008fea0003900000 */
[----:B------:R-:W3:Y:S02]  /*9d90*/  @!P0 SYNCS.PHASECHK.TRANS64 P0, [R0+URZ], R3 ;  /* 0x00000003000085a7 */ /* 0x000ee400080010ff */
[----:B---3--:R-:W-:Y:S05]  /*9da0*/  @!P0 BRA `(.L_x_160) ;  /* 0xfffffffc00f08947 */ /* 0x008fea000383ffff */
[----:B------:R-:W-:Y:S05]  /*9db0*/  BRA `(.L_x_161) ;  /* 0xffffff8c00947947 */ /* 0x000fea000383ffff */
.L_x_51:
[----:B------:R-:W-:-:S07]  /*9dc0*/  MOV R0, UR5 ;  /* 0x0000000500007c02 */ /* 0x000fce0008000f00 */
.L_x_162:
[----:B-1----:R1:W3:Y:S02]  /*9dd0*/  SYNCS.PHASECHK.TRANS64.TRYWAIT P0, [R0+URZ], R3 ;  /* 0x00000003000075a7 */ /* 0x0022e400080011ff */
[----:B---3--:R-:W-:Y:S05]  /*9de0*/  @!P0 NANOSLEEP.SYNCS 0x989680 ;  /* 0x009896800000895d */ /* 0x008fea0003900000 */
[----:B------:R-:W3:Y:S02]  /*9df0*/  @!P0 SYNCS.PHASECHK.TRANS64 P0, [R0+URZ], R3 ;  /* 0x00000003000085a7 */ /* 0x000ee400080010ff */
[----:B---3--:R-:W-:Y:S05]  /*9e00*/  @!P0 BRA `(.L_x_162) ;  /* 0xfffffffc00f08947 */ /* 0x008fea000383ffff */
[----:B------:R-:W-:Y:S05]  /*9e10*/  BRA `(.L_x_163) ;  /* 0xffffff8c00a07947 */ /* 0x000fea000383ffff */
.L_x_54:
[----:B--2---:R2:W3:Y:S02]  /*9e20*/  SYNCS.PHASECHK.TRANS64.TRYWAIT P0, [R2+URZ+0x140], R5 ;  /* 0x00014005020075a7 */ /* 0x0044e400080011ff */
[----:B---3--:R-:W-:Y:S05]  /*9e30*/  @!P0 NANOSLEEP.SYNCS 0x989680 ;  /* 0x009896800000895d */ /* 0x008fea0003900000 */
[----:B------:R-:W3:Y:S02]  /*9e40*/  @!P0 SYNCS.PHASECHK.TRANS64 P0, [R2+URZ+0x140], R5 ;  /* 0x00014005020085a7 */ /* 0x000ee400080010ff */
[----:B---3--:R-:W-:Y:S05]  /*9e50*/  @!P0 BRA `(.L_x_54) ;  /* 0xfffffffc00f08947 */ /* 0x008fea000383ffff */
[----:B------:R-:W-:Y:S05]  /*9e60*/  BRA `(.L_x_164) ;  /* 0xffffff9000047947 */ /* 0x000fea000383ffff */
.L_x_55:
[----:B------:R-:W-:-:S07]  /*9e70*/  MOV R2, UR4 ;  /* 0x0000000400027c02 */ /* 0x000fce0008000f00 */
.L_x_165:
[----:B--2---:R2:W3:Y:S02]  /*9e80*/  SYNCS.PHASECHK.TRANS64.TRYWAIT P0, [R2+URZ+0xf0], R5 ;  /* 0x0000f005020075a7 */ /* 0x0044e400080011ff */
[----:B---3--:R-:W-:Y:S05]  /*9e90*/  @!P0 NANOSLEEP.SYNCS 0x989680 ;  /* 0x009896800000895d */ /* 0x008fea0003900000 */
[----:B------:R-:W3:Y:S02]  /*9ea0*/  @!P0 SYNCS.PHASECHK.TRANS64 P0, [R2+URZ+0xf0], R5 ;  /* 0x0000f005020085a7 */ /* 0x000ee400080010ff */
[----:B---3--:R-:W-:Y:S05]  /*9eb0*/  @!P0 BRA `(.L_x_165) ;  /* 0xfffffffc00f08947 */ /* 0x008fea000383ffff */
[----:B------:R-:W-:Y:S05]  /*9ec0*/  BRA `(.L_x_166) ;  /* 0xffffff9000147947 */ /* 0x000fea000383ffff */
.L_x_56:
[----:B--2---:R2:W3:Y:S02]  /*9ed0*/  SYNCS.PHASECHK.TRANS64.TRYWAIT P1, [R2+URZ+0xe0], R5 ;  /* 0x0000e005020075a7 */ /* 0x0044e400080211ff */
[----:B---3--:R-:W-:Y:S05]  /*9ee0*/  @!P1 NANOSLEEP.SYNCS 0x989680 ;  /* 0x009896800000995d */ /* 0x008fea0003900000 */
[----:B------:R-:W3:Y:S02]  /*9ef0*/  @!P1 SYNCS.PHASECHK.TRANS64 P1, [R2+URZ+0xe0], R5 ;  /* 0x0000e005020095a7 */ /* 0x000ee400080210ff */
[----:B---3--:R-:W-:Y:S05]  /*9f00*/  @!P1 BRA `(.L_x_56) ;  /* 0xfffffffc00f09947 */ /* 0x008fea000383ffff */
[----:B------:R-:W-:Y:S05]  /*9f10*/  BRA `(.L_x_167) ;  /* 0xffffff9000447947 */ /* 0x000fea000383ffff */
.L_x_59:
[----:B------:R-:W-:-:S07]  /*9f20*/  MOV R0, UR4 ;  /* 0x0000000400007c02 */ /* 0x000fce0008000f00 */
.L_x_168:
[----:B--2---:R2:W3:Y:S02]  /*9f30*/  SYNCS.PHASECHK.TRANS64.TRYWAIT P0, [R0+URZ+0xf0], R3 ;  /* 0x0000f003000075a7 */ /* 0x0044e400080011ff */
[----:B---3--:R-:W-:Y:S05]  /*9f40*/  @!P0 NANOSLEEP.SYNCS 0x989680 ;  /* 0x009896800000895d */ /* 0x008fea0003900000 */
[----:B------:R-:W3:Y:S02]  /*9f50*/  @!P0 SYNCS.PHASECHK.TRANS64 P0, [R0+URZ+0xf0], R3 ;  /* 0x0000f003000085a7 */ /* 0x000ee400080010ff */
[----:B---3--:R-:W-:Y:S05]  /*9f60*/  @!P0 BRA `(.L_x_168) ;  /* 0xfffffffc00f08947 */ /* 0x008fea000383ffff */
[----:B------:R-:W-:Y:S05]  /*9f70*/  BRA `(.L_x_58) ;  /* 0xffffff9000987947 */ /* 0x000fea000383ffff */
.L_x_66:
[----:B-1----:R1:W2:Y:S02]  /*9f80*/  SYNCS.PHASECHK.TRANS64.TRYWAIT P1, [R0+URZ+0xe0], R5 ;  /* 0x0000e005000075a7 */ /* 0x0022a400080211ff */
[----:B--2---:R-:W-:Y:S05]  /*9f90*/  @!P1 NANOSLEEP.SYNCS 0x989680 ;  /* 0x009896800000995d */ /* 0x004fea0003900000 */
[----:B------:R-:W2:Y:S02]  /*9fa0*/  @!P1 SYNCS.PHASECHK.TRANS64 P1, [R0+URZ+0xe0], R5 ;  /* 0x0000e005000095a7 */ /* 0x000ea400080210ff */
[----:B--2---:R-:W-:Y:S05]  /*9fb0*/  @!P1 BRA `(.L_x_66) ;  /* 0xfffffffc00f09947 */ /* 0x004fea000383ffff */
[----:B------:R-:W-:Y:S05]  /*9fc0*/  BRA `(.L_x_169) ;  /* 0xffffff9800007947 */ /* 0x000fea000383ffff */
.L_x_67:
[----:B------:R-:W-:-:S07]  /*9fd0*/  MOV R3, UR23 ;  /* 0x0000001700037c02 */ /* 0x000fce0008000f00 */
.L_x_170:
[----:B-1----:R1:W2:Y:S02]  /*9fe0*/  SYNCS.PHASECHK.TRANS64.TRYWAIT P0, [R3+URZ+0x120], R0 ;  /* 0x00012000030075a7 */ /* 0x0022a400080011ff */
[----:B--2---:R-:W-:Y:S05]  /*9ff0*/  @!P0 NANOSLEEP.SYNCS 0x989680 ;  /* 0x009896800000895d */ /* 0x004fea0003900000 */
[----:B------:R-:W2:Y:S02]  /*a000*/  @!P0 SYNCS.PHASECHK.TRANS64 P0, [R3+URZ+0x120], R0 ;  /* 0x00012000030085a7 */ /* 0x000ea400080010ff */
[----:B--2---:R-:W-:Y:S05]  /*a010*/  @!P0 BRA `(.L_x_170) ;  /* 0xfffffffc00f08947 */ /* 0x004fea000383ffff */
[----:B------:R-:W-:Y:S05]  /*a020*/  BRA `(.L_x_171) ;  /* 0xffffff9800507947 */ /* 0x000fea000383ffff */
.L_x_70:
[----:B------:R-:W-:Y:S07]  /*a030*/  MOV R0, UR5 ;  /* 0x0000000500007c02 */ /* 0x000fee0008000f00 */
.L_x_172:
[----:B-1----:R1:W2:Y:S02]  /*a040*/  SYNCS.PHASECHK.TRANS64.TRYWAIT P0, [R0+URZ], R3 ;  /* 0x00000003000075a7 */ /* 0x0022a400080011ff */
[----:B--2---:R-:W-:Y:S05]  /*a050*/  @!P0 NANOSLEEP.SYNCS 0x989680 ;  /* 0x009896800000895d */ /* 0x004fea0003900000 */
[----:B------:R-:W2:Y:S02]  /*a060*/  @!P0 SYNCS.PHASECHK.TRANS64 P0, [R0+URZ], R3 ;  /* 0x00000003000085a7 */ /* 0x000ea400080010ff */
[----:B--2---:R-:W-:Y:S05]  /*a070*/  @!P0 BRA `(.L_x_172) ;  /* 0xfffffffc00f08947 */ /* 0x004fea000383ffff */
[----:B------:R-:W-:Y:S05]  /*a080*/  BRA `(.L_x_69) ;  /* 0xffffff98006c7947 */ /* 0x000fea000383ffff */
.L_x_73:
[----:B------:R-:W-:-:S07]  /*a090*/  MOV R0, UR4 ;  /* 0x0000000400007c02 */ /* 0x000fce0008000f00 */
.L_x_173:
[----:B--2---:R2:W4:Y:S02]  /*a0a0*/  SYNCS.PHASECHK.TRANS64.TRYWAIT P0, [R0+URZ], R3 ;  /* 0x00000003000075a7 */ /* 0x00452400080011ff */
[----:B----4-:R-:W-:Y:S05]  /*a0b0*/  @!P0 NANOSLEEP.SYNCS 0x989680 ;  /* 0x009896800000895d */ /* 0x010fea0003900000 */
[----:B------:R-:W4:Y:S02]  /*a0c0*/  @!P0 SYNCS.PHASECHK.TRANS64 P0, [R0+URZ], R3 ;  /* 0x00000003000085a7 */ /* 0x000f2400080010ff */
[----:B----4-:R-:W-:Y:S05]  /*a0d0*/  @!P0 BRA `(.L_x_173) ;  /* 0xfffffffc00f08947 */ /* 0x010fea000383ffff */
[----:B------:R-:W-:Y:S05]  /*a0e0*/  BRA `(.L_x_174) ;  /* 0xffffff9c00207947 */ /* 0x000fea000383ffff */
.L_x_74:
[----:B------:R-:W-:-:S07]  /*a0f0*/  MOV R0, UR5 ;  /* 0x0000000500007c02 */ /* 0x000fce0008000f00 */
.L_x_175:
[----:B-1----:R1:W2:Y:S02]  /*a100*/  SYNCS.PHASECHK.TRANS64.TRYWAIT P0, [R0+URZ], R3 ;  /* 0x00000003000075a7 */ /* 0x0022a400080011ff */
[----:B--2---:R-:W-:Y:S05]  /*a110*/  @!P0 NANOSLEEP.SYNCS 0x989680 ;  /* 0x009896800000895d */ /* 0x004fea0003900000 */
[----:B------:R-:W2:Y:S02]  /*a120*/  @!P0 SYNCS.PHASECHK.TRANS64 P0, [R0+URZ], R3 ;  /* 0x00000003000085a7 */ /* 0x000ea400080010ff */
[----:B--2---:R-:W-:Y:S05]  /*a130*/  @!P0 BRA `(.L_x_175) ;  /* 0xfffffffc00f08947 */ /* 0x004fea000383ffff */
[----:B------:R-:W-:Y:S05]  /*a140*/  BRA `(.L_x_176) ;  /* 0xffffff9c002c7947 */ /* 0x000fea000383ffff */
.L_x_75:
[----:B------:R-:W-:-:S07]  /*a150*/  MOV R0, UR5 ;  /* 0x0000000500007c02 */ /* 0x000fce0008000f00 */
.L_x_177:
[----:B-1----:R1:W2:Y:S02]  /*a160*/  SYNCS.PHASECHK.TRANS64.TRYWAIT P0, [R0+URZ], R3 ;  /* 0x00000003000075a7 */ /* 0x0022a400080011ff */
[----:B--2---:R-:W-:Y:S05]  /*a170*/  @!P0 NANOSLEEP.SYNCS 0x989680 ;  /* 0x009896800000895d */ /* 0x004fea0003900000 */
[----:B------:R-:W2:Y:S02]  /*a180*/  @!P0 SYNCS.PHASECHK.TRANS64 P0, [R0+URZ], R3 ;  /* 0x00000003000085a7 */ /* 0x000ea400080010ff */
[----:B--2---:R-:W-:Y:S05]  /*a190*/  @!P0 BRA `(.L_x_177) ;  /* 0xfffffffc00f08947 */ /* 0x004fea000383ffff */
[----:B------:R-:W-:Y:S05]  /*a1a0*/  BRA `(.L_x_178) ;  /* 0xffffff9c00387947 */ /* 0x000fea000383ffff */
.L_x_76:
[----:B------:R-:W-:-:S07]  /*a1b0*/  MOV R0, UR4 ;  /* 0x0000000400007c02 */ /* 0x000fce0008000f00 */
.L_x_179:
[----:B-1----:R1:W2:Y:S02]  /*a1c0*/  SYNCS.PHASECHK.TRANS64.TRYWAIT P0, [R0+URZ], R3 ;  /* 0x00000003000075a7 */ /* 0x0022a400080011ff */
[----:B--2---:R-:W-:Y:S05]  /*a1d0*/  @!P0 NANOSLEEP.SYNCS 0x989680 ;  /* 0x009896800000895d */ /* 0x004fea0003900000 */
[----:B------:R-:W2:Y:S02]  /*a1e0*/  @!P0 SYNCS.PHASECHK.TRANS64 P0, [R0+URZ], R3 ;  /* 0x00000003000085a7 */ /* 0x000ea400080010ff */
[----:B--2---:R-:W-:Y:S05]  /*a1f0*/  @!P0 BRA `(.L_x_179) ;  /* 0xfffffffc00f08947 */ /* 0x004fea000383ffff */
[----:B------:R-:W-:Y:S05]  /*a200*/  BRA `(.L_x_180) ;  /* 0xffffff9c00447947 */ /* 0x000fea000383ffff */
.L_x_81:
[----:B-1----:R1:W2:Y:S02]  /*a210*/  SYNCS.PHASECHK.TRANS64.TRYWAIT P0, [R8+URZ+0xe0], R5 ;  /* 0x0000e005080075a7 */ /* 0x0022a400080011ff */
[----:B--2---:R-:W-:Y:S05]  /*a220*/  @!P0 NANOSLEEP.SYNCS 0x989680 ;  /* 0x009896800000895d */ /* 0x004fea0003900000 */
[----:B------:R-:W2:Y:S02]  /*a230*/  @!P0 SYNCS.PHASECHK.TRANS64 P0, [R8+URZ+0xe0], R5 ;  /* 0x0000e005080085a7 */ /* 0x000ea400080010ff */
[----:B--2---:R-:W-:Y:S05]  /*a240*/  @!P0 BRA `(.L_x_81) ;  /* 0xfffffffc00f08947 */ /* 0x004fea000383ffff */
[----:B------:R-:W-:Y:S05]  /*a250*/  BRA `(.L_x_181) ;  /* 0xffffffa000887947 */ /* 0x000fea000383ffff */
.L_x_84:
[----:B------:R-:W-:Y:S07]  /*a260*/  MOV R0, UR21 ;  /* 0x0000001500007c02 */ /* 0x000fee0008000f00 */
.L_x_182:
[----:B-1----:R1:W2:Y:S02]  /*a270*/  SYNCS.PHASECHK.TRANS64.TRYWAIT P1, [R0+URZ+0xd8], R5 ;  /* 0x0000d805000075a7 */ /* 0x0022a400080211ff */
[----:B--2---:R-:W-:Y:S05]  /*a280*/  @!P1 NANOSLEEP.SYNCS 0x989680 ;  /* 0x009896800000995d */ /* 0x004fea0003900000 */
[----:B------:R-:W2:Y:S02]  /*a290*/  @!P1 SYNCS.PHASECHK.TRANS64 P1, [R0+URZ+0xd8], R5 ;  /* 0x0000d805000095a7 */ /* 0x000ea400080210ff */
[----:B--2---:R-:W-:Y:S05]  /*a2a0*/  @!P1 BRA `(.L_x_182) ;  /* 0xfffffffc00f09947 */ /* 0x004fea000383ffff */
[----:B------:R-:W-:Y:S05]  /*a2b0*/  BRA `(.L_x_83) ;  /* 0xffffffa800047947 */ /* 0x000fea000383ffff */
.L_x_87:
[----:B-1----:R-:W-:Y:S07]  /*a2c0*/  MOV R5, UR21 ;  /* 0x0000001500057c02 */ /* 0x002fee0008000f00 */
.L_x_183:
[----:B-1----:R1:W2:Y:S02]  /*a2d0*/  SYNCS.PHASECHK.TRANS64.TRYWAIT P0, [R5+URZ+0xb0], R4 ;  /* 0x0000b004050075a7 */ /* 0x0022a400080011ff */
[----:B--2---:R-:W-:Y:S05]  /*a2e0*/  @!P0 NANOSLEEP.SYNCS 0x989680 ;  /* 0x009896800000895d */ /* 0x004fea0003900000 */
[----:B------:R-:W2:Y:S02]  /*a2f0*/  @!P0 SYNCS.PHASECHK.TRANS64 P0, [R5+URZ+0xb0], R4 ;  /* 0x0000b004050085a7 */ /* 0x000ea400080010ff */
[----:B--2---:R-:W-:Y:S05]  /*a300*/  @!P0 BRA `(.L_x_183) ;  /* 0xfffffffc00f08947 */ /* 0x004fea000383ffff */
[----:B------:R-:W-:Y:S05]  /*a310*/  BRA `(.L_x_184) ;  /* 0xffffffa8005c7947 */ /* 0x000fea000383ffff */
.L_x_88:
[----:B------:R-:W-:Y:S07]  /*a320*/  MOV R5, UR21 ;  /* 0x0000001500057c02 */ /* 0x000fee0008000f00 */
.L_x_185:
[----:B-1----:R1:W2:Y:S02]  /*a330*/  SYNCS.PHASECHK.TRANS64.TRYWAIT P0, [R5+URZ+0xb8], R4 ;  /* 0x0000b804050075a7 */ /* 0x0022a400080011ff */
[----:B--2---:R-:W-:Y:S05]  /*a340*/  @!P0 NANOSLEEP.SYNCS 0x989680 ;  /* 0x009896800000895d */ /* 0x004fea0003900000 */
[----:B------:R-:W2:Y:S02]  /*a350*/  @!P0 SYNCS.PHASECHK.TRANS64 P0, [R5+URZ+0xb8], R4 ;  /* 0x0000b804050085a7 */ /* 0x000ea400080010ff */
[----:B--2---:R-:W-:Y:S05]  /*a360*/  @!P0 BRA `(.L_x_185) ;  /* 0xfffffffc00f08947 */ /* 0x004fea000383ffff */
[----:B------:R-:W-:Y:S05]  /*a370*/  BRA `(.L_x_186) ;  /* 0xffffffa800947947 */ /* 0x000fea000383ffff */
.L_x_89:
[----:B-1----:R-:W-:Y:S07]  /*a380*/  MOV R5, UR21 ;  /* 0x0000001500057c02 */ /* 0x002fee0008000f00 */
.L_x_187:
[----:B-1----:R1:W2:Y:S02]  /*a390*/  SYNCS.PHASECHK.TRANS64.TRYWAIT P0, [R5+URZ+0xc0], R4 ;  /* 0x0000c004050075a7 */ /* 0x0022a400080011ff */
[----:B--2---:R-:W-:Y:S05]  /*a3a0*/  @!P0 NANOSLEEP.SYNCS 0x989680 ;  /* 0x009896800000895d */ /* 0x004fea0003900000 */
[----:B------:R-:W2:Y:S02]  /*a3b0*/  @!P0 SYNCS.PHASECHK.TRANS64 P0, [R5+URZ+0xc0], R4 ;  /* 0x0000c004050085a7 */ /* 0x000ea400080010ff */
[----:B--2---:R-:W-:Y:S05]  /*a3c0*/  @!P0 BRA `(.L_x_187) ;  /* 0xfffffffc00f08947 */ /* 0x004fea000383ffff */
[----:B------:R-:W-:Y:S05]  /*a3d0*/  BRA `(.L_x_188) ;  /* 0xffffffa800d87947 */ /* 0x000fea000383ffff */
.L_x_90:
[----:B-1----:R-:W-:Y:S07]  /*a3e0*/  MOV R5, UR21 ;  /* 0x0000001500057c02 */ /* 0x002fee0008000f00 */
.L_x_189:
[----:B-1----:R1:W2:Y:S02]  /*a3f0*/  SYNCS.PHASECHK.TRANS64.TRYWAIT P0, [R5+URZ+0xc8], R4 ;  /* 0x0000c804050075a7 */ /* 0x0022a400080011ff */
[----:B--2---:R-:W-:Y:S05]  /*a400*/  @!P0 NANOSLEEP.SYNCS 0x989680 ;  /* 0x009896800000895d */ /* 0x004fea0003900000 */
[----:B------:R-:W2:Y:S02]  /*a410*/  @!P0 SYNCS.PHASECHK.TRANS64 P0, [R5+URZ+0xc8], R4 ;  /* 0x0000c804050085a7 */ /* 0x000ea400080010ff */
[----:B--2---:R-:W-:Y:S05]  /*a420*/  @!P0 BRA `(.L_x_189) ;  /* 0xfffffffc00f08947 */ /* 0x004fea000383ffff */
[----:B------:R-:W-:Y:S05]  /*a430*/  BRA `(.L_x_190) ;  /* 0xffffffac00207947 */ /* 0x000fea000383ffff */
.L_x_92:
[----:B------:R-:W-:-:S07]  /*a440*/  MOV R0, UR21 ;  /* 0x0000001500007c02 */ /* 0x000fce0008000f00 */
.L_x_191:
[----:B-1----:R1:W2:Y:S02]  /*a450*/  SYNCS.PHASECHK.TRANS64.TRYWAIT P0, [R0+URZ+0xb0], R3 ;  /* 0x0000b003000075a7 */ /* 0x0022a400080011ff */
[----:B--2---:R-:W-:Y:S05]  /*a460*/  @!P0 NANOSLEEP.SYNCS 0x989680 ;  /* 0x009896800000895d */ /* 0x004fea0003900000 */
[----:B------:R-:W2:Y:S02]  /*a470*/  @!P0 SYNCS.PHASECHK.TRANS64 P0, [R0+URZ+0xb0], R3 ;  /* 0x0000b003000085a7 */ /* 0x000ea400080010ff */
[----:B--2---:R-:W-:Y:S05]  /*a480*/  @!P0 BRA `(.L_x_191) ;  /* 0xfffffffc00f08947 */ /* 0x004fea000383ffff */
[----:B------:R-:W-:Y:S05]  /*a490*/  BRA `(.L_x_192) ;  /* 0xffffffac00987947 */ /* 0x000fea000383ffff */
.L_x_93:
[----:B-1----:R-:W-:-:S07]  /*a4a0*/  MOV R0, UR21 ;  /* 0x0000001500007c02 */ /* 0x002fce0008000f00 */
.L_x_193:
[----:B-1----:R1:W2:Y:S02]  /*a4b0*/  SYNCS.PHASECHK.TRANS64.TRYWAIT P0, [R0+URZ+0xb8], R3 ;  /* 0x0000b803000075a7 */ /* 0x0022a400080011ff */
[----:B--2---:R-:W-:Y:S05]  /*a4c0*/  @!P0 NANOSLEEP.SYNCS 0x989680 ;  /* 0x009896800000895d */ /* 0x004fea0003900000 */
[----:B------:R-:W2:Y:S02]  /*a4d0*/  @!P0 SYNCS.PHASECHK.TRANS64 P0, [R0+URZ+0xb8], R3 ;  /* 0x0000b803000085a7 */ /* 0x000ea400080010ff */
[----:B--2---:R-:W-:Y:S05]  /*a4e0*/  @!P0 BRA `(.L_x_193) ;  /* 0xfffffffc00f08947 */ /* 0x004fea000383ffff */
[----:B------:R-:W-:Y:S05]  /*a4f0*/  BRA `(.L_x_194) ;  /* 0xffffffac00887947 */ /* 0x000fea000383ffff */
.L_x_94:
[----:B-1----:R-:W-:-:S07]  /*a500*/  MOV R0, UR21 ;  /* 0x0000001500007c02 */ /* 0x002fce0008000f00 */
.L_x_195:
[----:B-1----:R1:W2:Y:S02]  /*a510*/  SYNCS.PHASECHK.TRANS64.TRYWAIT P0, [R0+URZ+0xc0], R3 ;  /* 0x0000c003000075a7 */ /* 0x0022a400080011ff */
[----:B--2---:R-:W-:Y:S05]  /*a520*/  @!P0 NANOSLEEP.SYNCS 0x989680 ;  /* 0x009896800000895d */ /* 0x004fea0003900000 */
[----:B------:R-:W2:Y:S02]  /*a530*/  @!P0 SYNCS.PHASECHK.TRANS64 P0, [R0+URZ+0xc0], R3 ;  /* 0x0000c003000085a7 */ /* 0x000ea400080010ff */
[----:B--2---:R-:W-:Y:S05]  /*a540*/  @!P0 BRA `(.L_x_195) ;  /* 0xfffffffc00f08947 */ /* 0x004fea000383ffff */
[----:B------:R-:W-:Y:S05]  /*a550*/  BRA `(.L_x_196) ;  /* 0xffffffac00787947 */ /* 0x000fea000383ffff */
.L_x_96:
[----:B-1----:R1:W2:Y:S02]  /*a560*/  SYNCS.PHASECHK.TRANS64.TRYWAIT P0, [R3+URZ+0xe0], R0 ;  /* 0x0000e000030075a7 */ /* 0x0022a400080011ff */
[----:B--2---:R-:W-:Y:S05]  /*a570*/  @!P0 NANOSLEEP.SYNCS 0x989680 ;  /* 0x009896800000895d */ /* 0x004fea0003900000 */
[----:B------:R-:W2:Y:S02]  /*a580*/  @!P0 SYNCS.PHASECHK.TRANS64 P0, [R3+URZ+0xe0], R0 ;  /* 0x0000e000030085a7 */ /* 0x000ea400080010ff */
[----:B--2---:R-:W-:Y:S05]  /*a590*/  @!P0 BRA `(.L_x_96) ;  /* 0xfffffffc00f08947 */ /* 0x004fea000383ffff */
[----:B------:R-:W-:Y:S05]  /*a5a0*/  BRA `(.L_x_197) ;  /* 0xffffffb000447947 */ /* 0x000fea000383ffff */
.L_x_107:
[----:B-1----:R-:W-:Y:S04]  /*a5b0*/  MOV R0, UR44 ;  /* 0x0000002c00007c02 */ /* 0x002fe80008000f00 */
[----:B------:R1:W2:Y:S03]  /*a5c0*/  SYNCS.PHASECHK.TRANS64.TRYWAIT P1, [R0+URZ+0x90], R5 ;  /* 0x00009005000075a7 */ /* 0x0002a600080211ff */
[----:B--2---:R-:W-:Y:S05]  /*a5d0*/  @!P1 NANOSLEEP.SYNCS 0x989680 ;  /* 0x009896800000995d */ /* 0x004fea0003900000 */
[----:B------:R-:W2:Y:S02]  /*a5e0*/  @!P1 SYNCS.PHASECHK.TRANS64 P1, [R0+URZ+0x90], R5 ;  /* 0x00009005000095a7 */ /* 0x000ea400080210ff */
[----:B--2---:R-:W-:Y:S05]  /*a5f0*/  @!P1 BRA `(.L_x_107) ;  /* 0xfffffffc00ec9947 */ /* 0x004fea000383ffff */
[----:B------:R-:W-:Y:S05]  /*a600*/  BRA `(.L_x_106) ;  /* 0xffffffbc00d87947 */ /* 0x000fea000383ffff */
.L_x_109:
[----:B-1----:R1:W4:Y:S02]  /*a610*/  SYNCS.PHASECHK.TRANS64.TRYWAIT P0, [R98+URZ+0x100], R3 ;  /* 0x00010003620075a7 */ /* 0x00232400080011ff */
[----:B----4-:R-:W-:Y:S05]  /*a620*/  @!P0 NANOSLEEP.SYNCS 0x989680 ;  /* 0x009896800000895d */ /* 0x010fea0003900000 */
[----:B------:R-:W4:Y:S02]  /*a630*/  @!P0 SYNCS.PHASECHK.TRANS64 P0, [R98+URZ+0x100], R3 ;  /* 0x00010003620085a7 */ /* 0x000f2400080010ff */
[----:B----4-:R-:W-:Y:S05]  /*a640*/  @!P0 BRA `(.L_x_109) ;  /* 0xfffffffc00f08947 */ /* 0x010fea000383ffff */
[----:B------:R-:W-:Y:S05]  /*a650*/  BRA `(.L_x_108) ;  /* 0xffffffc000047947 */ /* 0x000fea000383ffff */
.L_x_118:
[----:B--2---:R2:W3:Y:S02]  /*a660*/  SYNCS.PHASECHK.TRANS64.TRYWAIT P0, [R3+URZ+0x90], R0 ;  /* 0x00009000030075a7 */ /* 0x0044e400080011ff */
[----:B---3--:R-:W-:Y:S05]  /*a670*/  @!P0 NANOSLEEP.SYNCS 0x989680 ;  /* 0x009896800000895d */ /* 0x008fea0003900000 */
[----:B------:R-:W3:Y:S02]  /*a680*/  @!P0 SYNCS.PHASECHK.TRANS64 P0, [R3+URZ+0x90], R0 ;  /* 0x00009000030085a7 */ /* 0x000ee400080010ff */
[----:B---3--:R-:W-:Y:S05]  /*a690*/  @!P0 BRA `(.L_x_118) ;  /* 0xfffffffc00f08947 */ /* 0x008fea000383ffff */
[----:B------:R-:W-:Y:S05]  /*a6a0*/  BRA `(.L_x_117) ;  /* 0xffffffc800e87947 */ /* 0x000fea000383ffff */
.L_x_126:
[----:B-1----:R1:W3:Y:S02]  /*a6b0*/  SYNCS.PHASECHK.TRANS64.TRYWAIT P0, [R63+URZ+0x90], R4 ;  /* 0x000090043f0075a7 */ /* 0x0022e400080011ff */
[----:B---3--:R-:W-:Y:S05]  /*a6c0*/  @!P0 NANOSLEEP.SYNCS 0x989680 ;  /* 0x009896800000895d */ /* 0x008fea0003900000 */
[----:B------:R-:W3:Y:S02]  /*a6d0*/  @!P0 SYNCS.PHASECHK.TRANS64 P0, [R63+URZ+0x90], R4 ;  /* 0x000090043f0085a7 */ /* 0x000ee400080010ff */
[----:B---3--:R-:W-:Y:S05]  /*a6e0*/  @!P0 BRA `(.L_x_126) ;  /* 0xfffffffc00f08947 */ /* 0x008fea000383ffff */
[----:B------:R-:W-:Y:S05]  /*a6f0*/  BRA `(.L_x_125) ;  /* 0xffffffd400f07947 */ /* 0x000fea000383ffff */
.L_x_134:
[----:B-1----:R1:W3:Y:S02]  /*a700*/  SYNCS.PHASECHK.TRANS64.TRYWAIT P0, [R108+URZ+0x90], R3 ;  /* 0x000090036c0075a7 */ /* 0x0022e400080011ff */
[----:B---3--:R-:W-:Y:S05]  /*a710*/  @!P0 NANOSLEEP.SYNCS 0x989680 ;  /* 0x009896800000895d */ /* 0x008fea0003900000 */
[----:B------:R-:W3:Y:S02]  /*a720*/  @!P0 SYNCS.PHASECHK.TRANS64 P0, [R108+URZ+0x90], R3 ;  /* 0x000090036c0085a7 */ /* 0x000ee400080010ff */
[----:B---3--:R-:W-:Y:S05]  /*a730*/  @!P0 BRA `(.L_x_134) ;  /* 0xfffffffc00f08947 */ /* 0x008fea000383ffff */
[----:B------:R-:W-:Y:S05]  /*a740*/  BRA `(.L_x_133) ;  /* 0xffffffe000f47947 */ /* 0x000fea000383ffff */
        .weak           $__internal_0_$__cuda_sm10x_tcgen05_guardrail_trap_col_being_dealloced_not_returned_by_alloc
        .type           $__internal_0_$__cuda_sm10x_tcgen05_guardrail_trap_col_being_dealloced_not_returned_by_alloc,@function
        .size           $__internal_0_$__cuda_sm10x_tcgen05_guardrail_trap_col_being_dealloced_not_returned_by_alloc,($__internal_1_$__cuda_sm10x_tcgen05_guardrail_trap_phase_invalid_during_alloc - $__internal_0_$__cuda_sm10x_tcgen05_guardrail_trap_col_being_dealloced_not_returned_by_alloc)
$__internal_0_$__cuda_sm10x_tcgen05_guardrail_trap_col_being_dealloced_not_returned_by_alloc:
[----:B------:R-:W-:Y:S05]  /*a750*/  BPT.TRAP 0x1 ;  /* 0x000000040000795c */ /* 0x000fea0000300000 */
[----:B------:R-:W-:-:S04]  /*a760*/  HFMA2 R3, -RZ, RZ, 0, 0 ;  /* 0x00000000ff037431 */ /* 0x000fc800000001ff */
[----:B------:R-:W-:Y:S05]  /*a770*/  RET.REL.NODEC R2 `(_ZN7cutlass13device_kernelINS_4gemm6kernel13GemmUniversalIN4cute5tupleIJiiiiEEENS1_10collective13CollectiveMmaINS1_35MainloopSm100TmaUmmaWarpSpecializedILi9ELi2ELi4ENS5_IJNS4_1CILi4EEENSA_ILi1EEESC_EEEEENS5_IJNSA_ILi64EEENSA_ILi256EEENSA_ILi32EEEEEENS_6half_tENS5_IJlSC_lEEESJ_SK_NS4_8TiledMMAINS4_8MMA_AtomIJNS4_20SM100_MMA_F16BF16_SSISJ_SJ_fLi64ELi256ELNS4_4UMMA5MajorE0ELSP_0ELNSO_7ScaleInE0ELSQ_0EEEEEENS4_6LayoutINS5_IJSC_SC_SC_EEENS5_IJNSA_ILi0EEESV_SV_EEEEENS5_IJNS4_10UnderscoreESY_SY_EEEEENS4_13SM90_TMA_LOADENS4_14ComposedLayoutINS4_7SwizzleILi2ELi4ELi3EEENS4_18smem_ptr_flag_bitsILi16EEENST_INS5_IJNSA_ILi8EEESH_EEENS5_IJSH_SC_EEEEEEEvNS4_8identityENS4_23SM90_TMA_LOAD_MULTICASTES1B_vS1C_EENS_8epilogue10collective18CollectiveEpilogueINS1F_23Sm100TmaWarpSpecializedILi4ELi2ELi32ELb1ELb0EEEJSI_NS5_IJNST_ISF_SC_EES1K_EEESJ_SK_SJ_SK_NS1F_6fusion15FusionCallbacksIS1J_NS1M_17LinearCombinationISJ_fSJ_fLNS_15FloatRoundStyleE2EEESI_S1L_JEEENS4_5SM1004TMEM4LOAD26SM100_TMEM_LOAD_16dp256b8xES11_NS12_INS13_ILi3ELi4ELi3EEES16_NST_INS5_IJS17_SF_EEENS5_IJSF_SC_EEEEEEENS4_17SM75_U32x4_LDSM_NENS4_14SM90_TMA_STOREES20_NS4_17SM90_U32x4_STSM_NENS4_39AutoVectorizingCopyWithAssumedAlignmentILi128EEEEEEvvEEEEvNT_6ParamsE) ;  /* 0xffffff5802207950 */ /* 0x000fea0003c3ffff */
        .weak           $__internal_1_$__cuda_sm10x_tcgen05_guardrail_trap_phase_invalid_during_alloc
        .type           $__internal_1_$__cuda_sm10x_tcgen05_guardrail_trap_phase_invalid_during_alloc,@function
        .size           $__internal_1_$__cuda_sm10x_tcgen05_guardrail_trap_phase_invalid_during_alloc,($__internal_2_$__cuda_sm10x_tcgen05_guardrail_trap_unallocated_columns_being_dealloced - $__internal_1_$__cuda_sm10x_tcgen05_guardrail_trap_phase_invalid_during_alloc)
$__internal_1_$__cuda_sm10x_tcgen05_guardrail_trap_phase_invalid_during_alloc:
[----:B------:R-:W-:Y:S05]  /*a780*/  BPT.TRAP 0x1 ;  /* 0x000000040000795c */ /* 0x000fea0000300000 */
[----:B------:R-:W-:-:S04]  /*a790*/  MOV R5, 0x0 ;  /* 0x0000000000057802 */ /* 0x000fc80000000f00 */
[----:B------:R-:W-:Y:S05]  /*a7a0*/  RET.REL.NODEC R4 `(_ZN7cutlass13device_kernelINS_4gemm6kernel13GemmUniversalIN4cute5tupleIJiiiiEEENS1_10collective13CollectiveMmaINS1_35MainloopSm100TmaUmmaWarpSpecializedILi9ELi2ELi4ENS5_IJNS4_1CILi4EEENSA_ILi1EEESC_EEEEENS5_IJNSA_ILi64EEENSA_ILi256EEENSA_ILi32EEEEEENS_6half_tENS5_IJlSC_lEEESJ_SK_NS4_8TiledMMAINS4_8MMA_AtomIJNS4_20SM100_MMA_F16BF16_SSISJ_SJ_fLi64ELi256ELNS4_4UMMA5MajorE0ELSP_0ELNSO_7ScaleInE0ELSQ_0EEEEEENS4_6LayoutINS5_IJSC_SC_SC_EEENS5_IJNSA_ILi0EEESV_SV_EEEEENS5_IJNS4_10UnderscoreESY_SY_EEEEENS4_13SM90_TMA_LOADENS4_14ComposedLayoutINS4_7SwizzleILi2ELi4ELi3EEENS4_18smem_ptr_flag_bitsILi16EEENST_INS5_IJNSA_ILi8EEESH_EEENS5_IJSH_SC_EEEEEEEvNS4_8identityENS4_23SM90_TMA_LOAD_MULTICASTES1B_vS1C_EENS_8epilogue10collective18CollectiveEpilogueINS1F_23Sm100TmaWarpSpecializedILi4ELi2ELi32ELb1ELb0EEEJSI_NS5_IJNST_ISF_SC_EES1K_EEESJ_SK_SJ_SK_NS1F_6fusion15FusionCallbacksIS1J_NS1M_17LinearCombinationISJ_fSJ_fLNS_15FloatRoundStyleE2EEESI_S1L_JEEENS4_5SM1004TMEM4LOAD26SM100_TMEM_LOAD_16dp256b8xES11_NS12_INS13_ILi3ELi4ELi3EEES16_NST_INS5_IJS17_SF_EEENS5_IJSF_SC_EEEEEEENS4_17SM75_U32x4_LDSM_NENS4_14SM90_TMA_STOREES20_NS4_17SM90_U32x4_STSM_NENS4_39AutoVectorizingCopyWithAssumedAlignmentILi128EEEEEEvvEEEEvNT_6ParamsE) ;  /* 0xffffff5804147950 */ /* 0x000fea0003c3ffff */
        .weak           $__internal_2_$__cuda_sm10x_tcgen05_guardrail_trap_unallocated_columns_being_dealloced
        .type           $__internal_2_$__cuda_sm10x_tcgen05_guardrail_trap_unallocated_columns_being_dealloced,@function
        .size           $__internal_2_$__cuda_sm10x_tcgen05_guardrail_trap_unallocated_columns_being_dealloced,(.L_x_199 - $__internal_2_$__cuda_sm10x_tcgen05_guardrail_trap_unallocated_columns_being_dealloced)
$__internal_2_$__cuda_sm10x_tcgen05_guardrail_trap_unallocated_columns_being_dealloced:
[----:B------:R-:W-:Y:S05]  /*a7b0*/  BPT.TRAP 0x1 ;  /* 0x000000040000795c */ /* 0x000fea0000300000 */
[----:B------:R-:W-:-:S04]  /*a7c0*/  HFMA2 R3, -RZ, RZ, 0, 0 ;  /* 0x00000000ff037431 */ /* 0x000fc800000001ff */
[----:B------:R-:W-:Y:S05]  /*a7d0*/  RET.REL.NODEC R2 `(_ZN7cutlass13device_kernelINS_4gemm6kernel13GemmUniversalIN4cute5tupleIJiiiiEEENS1_10collective13CollectiveMmaINS1_35MainloopSm100TmaUmmaWarpSpecializedILi9ELi2ELi4ENS5_IJNS4_1CILi4EEENSA_ILi1EEESC_EEEEENS5_IJNSA_ILi64EEENSA_ILi256EEENSA_ILi32EEEEEENS_6half_tENS5_IJlSC_lEEESJ_SK_NS4_8TiledMMAINS4_8MMA_AtomIJNS4_20SM100_MMA_F16BF16_SSISJ_SJ_fLi64ELi256ELNS4_4UMMA5MajorE0ELSP_0ELNSO_7ScaleInE0ELSQ_0EEEEEENS4_6LayoutINS5_IJSC_SC_SC_EEENS5_IJNSA_ILi0EEESV_SV_EEEEENS5_IJNS4_10UnderscoreESY_SY_EEEEENS4_13SM90_TMA_LOADENS4_14ComposedLayoutINS4_7SwizzleILi2ELi4ELi3EEENS4_18smem_ptr_flag_bitsILi16EEENST_INS5_IJNSA_ILi8EEESH_EEENS5_IJSH_SC_EEEEEEEvNS4_8identityENS4_23SM90_TMA_LOAD_MULTICASTES1B_vS1C_EENS_8epilogue10collective18CollectiveEpilogueINS1F_23Sm100TmaWarpSpecializedILi4ELi2ELi32ELb1ELb0EEEJSI_NS5_IJNST_ISF_SC_EES1K_EEESJ_SK_SJ_SK_NS1F_6fusion15FusionCallbacksIS1J_NS1M_17LinearCombinationISJ_fSJ_fLNS_15FloatRoundStyleE2EEESI_S1L_JEEENS4_5SM1004TMEM4LOAD26SM100_TMEM_LOAD_16dp256b8xES11_NS12_INS13_ILi3ELi4ELi3EEES16_NST_INS5_IJS17_SF_EEENS5_IJSF_SC_EEEEEEENS4_17SM75_U32x4_LDSM_NENS4_14SM90_TMA_STOREES20_NS4_17SM90_U32x4_STSM_NENS4_39AutoVectorizingCopyWithAssumedAlignmentILi128EEEEEEvvEEEEvNT_6ParamsE) ;  /* 0xffffff5802087950 */ /* 0x000fea0003c3ffff */
.L_x_198:
[----:B------:R-:W-:-:S00]  /*a7e0*/  BRA `(.L_x_198) ;  /* 0xfffffffc00fc7947 */ /* 0x000fc0000383ffff */
[----:B------:R-:W-:-:S00]  /*a7f0*/  NOP ;  /* 0x0000000000007918 */ /* 0x000fc00000000000 */
        /* <DEDUP_REMOVED lines=8> */
.L_x_199:


//--------------------- .nv.global.init           --------------------------
	.section	.nv.global.init,"aw",@progbits
.nv.global.init:
	.type		$str$27,@object
	.size		$str$27,($str$28 - $str$27)
$str$27:
        /*0000*/ 	.byte	0x28, 0x61, 0x64, 0x64, 0x72, 0x65, 0x73, 0x73, 0x20, 0x26, 0x20, 0x6d, 0x61, 0x73, 0x6b, 0x29
        /*0010*/ 	.byte	0x20, 0x3d, 0x3d, 0x20, 0x30, 0x00
	.type		$str$28,@object
	.size		$str$28,($str$26 - $str$28)
$str$28:
        /*0016*/ 	.byte	0x2f, 0x74, 0x6d, 0x70, 0x2f, 0x63, 0x75, 0x74, 0x6c, 0x61, 0x73, 0x73, 0x5f, 0x73, 0x77, 0x65
        /*0026*/ 	.byte	0x65, 0x70, 0x5f, 0x73, 0x72, 0x63, 0x2f, 0x69, 0x6e, 0x63, 0x6c, 0x75, 0x64, 0x65, 0x2f, 0x63
        /*0036*/ 	.byte	0x75, 0x74, 0x65, 0x2f, 0x70, 0x6f, 0x69, 0x6e, 0x74, 0x65, 0x72, 0x5f, 0x66, 0x6c, 0x61, 0x67
        /*0046*/ 	.byte	0x67, 0x65, 0x64, 0x2e, 0x68, 0x70, 0x70, 0x00
	.type		$str$26,@object
	.size		$str$26,($str$25 - $str$26)
$str$26:
        /*004e*/ 	.byte	0x2f, 0x74, 0x6d, 0x70, 0x2f, 0x63, 0x75, 0x74, 0x6c, 0x61, 0x73, 0x73, 0x5f, 0x73, 0x77, 0x65
        /*005e*/ 	.byte	0x65, 0x70, 0x5f, 0x73, 0x72, 0x63, 0x2f, 0x69, 0x6e, 0x63, 0x6c, 0x75, 0x64, 0x65, 0x2f, 0x63
        /*006e*/ 	.byte	0x75, 0x74, 0x65, 0x2f, 0x61, 0x74, 0x6f, 0x6d, 0x2f, 0x63, 0x6f, 0x70, 0x79, 0x5f, 0x74, 0x72
        /*007e*/ 	.byte	0x61, 0x69, 0x74, 0x73, 0x5f, 0x73, 0x6d, 0x31, 0x30, 0x30, 0x2e, 0x68, 0x70, 0x70, 0x00
	.type		$str$25,@object
	.size		$str$25,(__unnamed_1 - $str$25)
$str$25:
        /*008d*/ 	.byte	0x28, 0x28, 0x75, 0x69, 0x6e, 0x74, 0x33, 0x32, 0x5f, 0x74, 0x28, 0x74, 0x68, 0x72, 0x65, 0x61
        /*009d*/ 	.byte	0x64, 0x49, 0x64, 0x78, 0x2e, 0x78, 0x29, 0x20, 0x2f, 0x20, 0x33, 0x32, 0x29, 0x20, 0x25, 0x20
        /*00ad*/ 	.byte	0x34, 0x29, 0x20, 0x3d, 0x3d, 0x20, 0x28, 0x28, 0x28, 0x74, 0x6d, 0x65, 0x6d, 0x5f, 0x61, 0x64
        /*00bd*/ 	.byte	0x64, 0x72, 0x20, 0x3e, 0x3e, 0x20, 0x31, 0x36, 0x29, 0x20, 0x2f, 0x20, 0x33, 0x32, 0x29, 0x20
        /*00cd*/ 	.byte	0x25, 0x20, 0x34, 0x29, 0x00
	.type		__unnamed_1,@object
	.size		__unnamed_1,(__unnamed_2 - __unnamed_1)
__unnamed_1:
        /*00d2*/ 	.byte	0x61, 0x75, 0x74, 0x6f, 0x20, 0x63, 0x75, 0x74, 0x65, 0x3a, 0x3a, 0x61, 0x73, 0x5f, 0x70, 0x6f
        /* <DEDUP_REMOVED lines=24> */
        /*0262*/ 	.byte	0x3e, 0x3e, 0x3e, 0x5d, 0x00
	.type		__unnamed_2,@object
	.size		__unnamed_2,(.L_2 - __unnamed_2)
__unnamed_2:
        /* <DEDUP_REMOVED lines=46> */
        /*0547*/ 	.byte	0x75, 0x74, 0x65, 0x3a, 0x3a, 0x43, 0x3c, 0x30, 0x3e, 0x3e, 0x3e, 0x3e, 0x5d, 0x00
.L_2:


//--------------------- .nv.shared._ZN7cutlass13device_kernelINS_4gemm6kernel13GemmUniversalIN4cute5tupleIJiiiiEEENS1_10collective13CollectiveMmaINS1_35MainloopSm100TmaUmmaWarpSpecializedILi9ELi2ELi4ENS5_IJNS4_1CILi4EEENSA_ILi1EEESC_EEEEENS5_IJNSA_ILi64EEENSA_ILi256EEENSA_ILi32EEEEEENS_6half_tENS5_IJlSC_lEEESJ_SK_NS4_8TiledMMAINS4_8MMA_AtomIJNS4_20SM100_MMA_F16BF16_SSISJ_SJ_fLi64ELi256ELNS4_4UMMA5MajorE0ELSP_0ELNSO_7ScaleInE0ELSQ_0EEEEEENS4_6LayoutINS5_IJSC_SC_SC_EEENS5_IJNSA_ILi0EEESV_SV_EEEEENS5_IJNS4_10UnderscoreESY_SY_EEEEENS4_13SM90_TMA_LOADENS4_14ComposedLayoutINS4_7SwizzleILi2ELi4ELi3EEENS4_18smem_ptr_flag_bitsILi16EEENST_INS5_IJNSA_ILi8EEESH_EEENS5_IJSH_SC_EEEEEEEvNS4_8identityENS4_23SM90_TMA_LOAD_MULTICASTES1B_vS1C_EENS_8epilogue10collective18CollectiveEpilogueINS1F_23Sm100TmaWarpSpecializedILi4ELi2ELi32ELb1ELb0EEEJSI_NS5_IJNST_ISF_SC_EES1K_EEESJ_SK_SJ_SK_NS1F_6fusion15FusionCallbacksIS1J_NS1M_17LinearCombinationISJ_fSJ_fLNS_15FloatRoundStyleE2EEESI_S1L_JEEENS4_5SM1004TMEM4LOAD26SM100_TMEM_LOAD_16dp256b8xES11_NS12_INS13_ILi3ELi4ELi3EEES16_NST_INS5_IJS17_SF_EEENS5_IJSF_SC_EEEEEEENS4_17SM75_U32x4_LDSM_NENS4_14SM90_TMA_STOREES20_NS4_17SM90_U32x4_STSM_NENS4_39AutoVectorizingCopyWithAssumedAlignmentILi128EEEEEEvvEEEEvNT_6ParamsE --------------------------
	.section	.nv.shared._ZN7cutlass13device_kernelINS_4gemm6kernel13GemmUniversalIN4cute5tupleIJiiiiEEENS1_10collective13CollectiveMmaINS1_35MainloopSm100TmaUmmaWarpSpecializedILi9ELi2ELi4ENS5_IJNS4_1CILi4EEENSA_ILi1EEESC_EEEEENS5_IJNSA_ILi64EEENSA_ILi256EEENSA_ILi32EEEEEENS_6half_tENS5_IJlSC_lEEESJ_SK_NS4_8TiledMMAINS4_8MMA_AtomIJNS4_20SM100_MMA_F16BF16_SSISJ_SJ_fLi64ELi256ELNS4_4UMMA5MajorE0ELSP_0ELNSO_7ScaleInE0ELSQ_0EEEEEENS4_6LayoutINS5_IJSC_SC_SC_EEENS5_IJNSA_ILi0EEESV_SV_EEEEENS5_IJNS4_10UnderscoreESY_SY_EEEEENS4_13SM90_TMA_LOADENS4_14ComposedLayoutINS4_7SwizzleILi2ELi4ELi3EEENS4_18smem_ptr_flag_bitsILi16EEENST_INS5_IJNSA_ILi8EEESH_EEENS5_IJSH_SC_EEEEEEEvNS4_8identityENS4_23SM90_TMA_LOAD_MULTICASTES1B_vS1C_EENS_8epilogue10collective18CollectiveEpilogueINS1F_23Sm100TmaWarpSpecializedILi4ELi2ELi32ELb1ELb0EEEJSI_NS5_IJNST_ISF_SC_EES1K_EEESJ_SK_SJ_SK_NS1F_6fusion15FusionCallbacksIS1J_NS1M_17LinearCombinationISJ_fSJ_fLNS_15FloatRoundStyleE2EEESI_S1L_JEEENS4_5SM1004TMEM4LOAD26SM100_TMEM_LOAD_16dp256b8xES11_NS12_INS13_ILi3ELi4ELi3EEES16_NST_INS5_IJS17_SF_EEENS5_IJSF_SC_EEEEEEENS4_17SM75_U32x4_LDSM_NENS4_14SM90_TMA_STOREES20_NS4_17SM90_U32x4_STSM_NENS4_39AutoVectorizingCopyWithAssumedAlignmentILi128EEEEEEvvEEEEvNT_6ParamsE,"aw",@nobits
	.sectionflags	@""
	.align	16
	.zero		1024


//--------------------- .nv.shared.reserved.0     --------------------------
	.section	.nv.shared.reserved.0,"aw",@nobits
	.weak		__nv_reservedSMEM_offset_0_alias
	.size		__nv_reservedSMEM_offset_0_alias, 0, 64
	.other		__nv_reservedSMEM_offset_0_alias,@"STO_CUDA_RESERVED_SHARED STV_DEFAULT"
__nv_reservedSMEM_offset_0_alias:
	.zero		0
.nv.shared.reserved.0:
	.zero		64
	.weak		__nv_reservedSMEM_tcgen05_partition
	.type		__nv_reservedSMEM_tcgen05_partition,@object
	.size		__nv_reservedSMEM_tcgen05_partition,(.L_0 - __nv_reservedSMEM_tcgen05_partition)
__nv_reservedSMEM_tcgen05_partition:
	.zero		32
.L_0:


//--------------------- .nv.global                --------------------------
	.section	.nv.global,"aw",@nobits
.nv.global:
	.type		_ZN40_INTERNAL_7b040bb6_4_k_cu_df17e68a_314154cute1_E,@object
	.size		_ZN40_INTERNAL_7b040bb6_4_k_cu_df17e68a_314154cute1_E,(_ZN40_INTERNAL_7b040bb6_4_k_cu_df17e68a_314154cuda3std3__45__cpo6cbeginE - _ZN40_INTERNAL_7b040bb6_4_k_cu_df17e68a_314154cute1_E)
_ZN40_INTERNAL_7b040bb6_4_k_cu_df17e68a_314154cute1_E:
	.zero		1
	.type		_ZN40_INTERNAL_7b040bb6_4_k_cu_df17e68a_314154cuda3std3__45__cpo6cbeginE,@object
	.size		_ZN40_INTERNAL_7b040bb6_4_k_cu_df17e68a_314154cuda3std3__45__cpo6cbeginE,(_ZN40_INTERNAL_7b040bb6_4_k_cu_df17e68a_314154cuda3std3__48in_placeE - _ZN40_INTERNAL_7b040bb6_4_k_cu_df17e68a_314154cuda3std3__45__cpo6cbeginE)
_ZN40_INTERNAL_7b040bb6_4_k_cu_df17e68a_314154cuda3std3__45__cpo6cbeginE:
	.zero		1
	.type		_ZN40_INTERNAL_7b040bb6_4_k_cu_df17e68a_314154cuda3std3__48in_placeE,@object
	.size		_ZN40_INTERNAL_7b040bb6_4_k_cu_df17e68a_314154cuda3std3__48in_placeE,(_ZN40_INTERNAL_7b040bb6_4_k_cu_df17e68a_314154cuda3std6ranges3__45__cpo9iter_moveE - _ZN40_INTERNAL_7b040bb6_4_k_cu_df17e68a_314154cuda3std3__48in_placeE)
_ZN40_INTERNAL_7b040bb6_4_k_cu_df17e68a_314154cuda3std3__48in_placeE:
	.zero		1
	.type		_ZN40_INTERNAL_7b040bb6_4_k_cu_df17e68a_314154cuda3std6ranges3__45__cpo9iter_moveE,@object
	.size		_ZN40_INTERNAL_7b040bb6_4_k_cu_df17e68a_314154cuda3std6ranges3__45__cpo9iter_moveE,(_ZN40_INTERNAL_7b040bb6_4_k_cu_df17e68a_314154cuda3std3__45__cpo5beginE - _ZN40_INTERNAL_7b040bb6_4_k_cu_df17e68a_314154cuda3std6ranges3__45__cpo9iter_moveE)
_ZN40_INTERNAL_7b040bb6_4_k_cu_df17e68a_314154cuda3std6ranges3__45__cpo9iter_moveE:
	.zero		1
	.type		_ZN40_INTERNAL_7b040bb6_4_k_cu_df17e68a_314154cuda3std3__45__cpo5beginE,@object
	.size		_ZN40_INTERNAL_7b040bb6_4_k_cu_df17e68a_314154cuda3std3__45__cpo5beginE,(_ZN40_INTERNAL_7b040bb6_4_k_cu_df17e68a_314154cuda3std3__442_GLOBAL__N__7b040bb6_4_k_cu_df17e68a_314156ignoreE - _ZN40_INTERNAL_7b040bb6_4_k_cu_df17e68a_314154cuda3std3__45__cpo5beginE)
_ZN40_INTERNAL_7b040bb6_4_k_cu_df17e68a_314154cuda3std3__45__cpo5beginE:
	.zero		1
	.type		_ZN40_INTERNAL_7b040bb6_4_k_cu_df17e68a_314154cuda3std3__442_GLOBAL__N__7b040bb6_4_k_cu_df17e68a_314156ignoreE,@object
	.size		_ZN40_INTERNAL_7b040bb6_4_k_cu_df17e68a_314154cuda3std3__442_GLOBAL__N__7b040bb6_4_k_cu_df17e68a_314156ignoreE,(_ZN40_INTERNAL_7b040bb6_4_k_cu_df17e68a_314154cute7productE - _ZN40_INTERNAL_7b040bb6_4_k_cu_df17e68a_314154cuda3std3__442_GLOBAL__N__7b040bb6_4_k_cu_df17e68a_314156ignoreE)
_ZN40_INTERNAL_7b040bb6_4_k_cu_df17e68a_314154cuda3std3__442_GLOBAL__N__7b040bb6_4_k_cu_df17e68a_314156ignoreE:
	.zero		1
	.type		_ZN40_INTERNAL_7b040bb6_4_k_cu_df17e68a_314154cute7productE,@object
	.size		_ZN40_INTERNAL_7b040bb6_4_k_cu_df17e68a_314154cute7productE,(_ZN40_INTERNAL_7b040bb6_4_k_cu_df17e68a_314154cuda3std3__45__cpo3endE - _ZN40_INTERNAL_7b040bb6_4_k_cu_df17e68a_314154cute7productE)
_ZN40_INTERNAL_7b040bb6_4_k_cu_df17e68a_314154cute7productE:
	.zero		1
	.type		_ZN40_INTERNAL_7b040bb6_4_k_cu_df17e68a_314154cuda3std3__45__cpo3endE,@object
	.size		_ZN40_INTERNAL_7b040bb6_4_k_cu_df17e68a_314154cuda3std3__45__cpo3endE,(_ZN40_INTERNAL_7b040bb6_4_k_cu_df17e68a_314154cuda3std3__419piecewise_constructE - _ZN40_INTERNAL_7b040bb6_4_k_cu_df17e68a_314154cuda3std3__45__cpo3endE)
_ZN40_INTERNAL_7b040bb6_4_k_cu_df17e68a_314154cuda3std3__45__cpo3endE:
	.zero		1
	.type		_ZN40_INTERNAL_7b040bb6_4_k_cu_df17e68a_314154cuda3std3__419piecewise_constructE,@object
	.size		_ZN40_INTERNAL_7b040bb6_4_k_cu_df17e68a_314154cuda3std3__419piecewise_constructE,(_ZN40_INTERNAL_7b040bb6_4_k_cu_df17e68a_314154cuda3std3__45__cpo4cendE - _ZN40_INTERNAL_7b040bb6_4_k_cu_df17e68a_314154cuda3std3__419piecewise_constructE)
_ZN40_INTERNAL_7b040bb6_4_k_cu_df17e68a_314154cuda3std3__419piecewise_constructE:
	.zero		1
	.type		_ZN40_INTERNAL_7b040bb6_4_k_cu_df17e68a_314154cuda3std3__45__cpo4cendE,@object
	.size		_ZN40_INTERNAL_7b040bb6_4_k_cu_df17e68a_314154cuda3std3__45__cpo4cendE,(_ZN40_INTERNAL_7b040bb6_4_k_cu_df17e68a_314154cuda3std6ranges3__45__cpo4swapE - _ZN40_INTERNAL_7b040bb6_4_k_cu_df17e68a_314154cuda3std3__45__cpo4cendE)
_ZN40_INTERNAL_7b040bb6_4_k_cu_df17e68a_314154cuda3std3__45__cpo4cendE:
	.zero		1
	.type		_ZN40_INTERNAL_7b040bb6_4_k_cu_df17e68a_314154cuda3std6ranges3__45__cpo4swapE,@object
	.size		_ZN40_INTERNAL_7b040bb6_4_k_cu_df17e68a_314154cuda3std6ranges3__45__cpo4swapE,(.L_10 - _ZN40_INTERNAL_7b040bb6_4_k_cu_df17e68a_314154cuda3std6ranges3__45__cpo4swapE)
_ZN40_INTERNAL_7b040bb6_4_k_cu_df17e68a_314154cuda3std6ranges3__45__cpo4swapE:
	.zero		1
.L_10:


//--------------------- .nv.constant0._ZN7cutlass13device_kernelINS_4gemm6kernel13GemmUniversalIN4cute5tupleIJiiiiEEENS1_10collective13CollectiveMmaINS1_35MainloopSm100TmaUmmaWarpSpecializedILi9ELi2ELi4ENS5_IJNS4_1CILi4EEENSA_ILi1EEESC_EEEEENS5_IJNSA_ILi64EEENSA_ILi256EEENSA_ILi32EEEEEENS_6half_tENS5_IJlSC_lEEESJ_SK_NS4_8TiledMMAINS4_8MMA_AtomIJNS4_20SM100_MMA_F16BF16_SSISJ_SJ_fLi64ELi256ELNS4_4UMMA5MajorE0ELSP_0ELNSO_7ScaleInE0ELSQ_0EEEEEENS4_6LayoutINS5_IJSC_SC_SC_EEENS5_IJNSA_ILi0EEESV_SV_EEEEENS5_IJNS4_10UnderscoreESY_SY_EEEEENS4_13SM90_TMA_LOADENS4_14ComposedLayoutINS4_7SwizzleILi2ELi4ELi3EEENS4_18smem_ptr_flag_bitsILi16EEENST_INS5_IJNSA_ILi8EEESH_EEENS5_IJSH_SC_EEEEEEEvNS4_8identityENS4_23SM90_TMA_LOAD_MULTICASTES1B_vS1C_EENS_8epilogue10collective18CollectiveEpilogueINS1F_23Sm100TmaWarpSpecializedILi4ELi2ELi32ELb1ELb0EEEJSI_NS5_IJNST_ISF_SC_EES1K_EEESJ_SK_SJ_SK_NS1F_6fusion15FusionCallbacksIS1J_NS1M_17LinearCombinationISJ_fSJ_fLNS_15FloatRoundStyleE2EEESI_S1L_JEEENS4_5SM1004TMEM4LOAD26SM100_TMEM_LOAD_16dp256b8xES11_NS12_INS13_ILi3ELi4ELi3EEES16_NST_INS5_IJS17_SF_EEENS5_IJSF_SC_EEEEEEENS4_17SM75_U32x4_LDSM_NENS4_14SM90_TMA_STOREES20_NS4_17SM90_U32x4_STSM_NENS4_39AutoVectorizingCopyWithAssumedAlignmentILi128EEEEEEvvEEEEvNT_6ParamsE --------------------------
	.section	.nv.constant0._ZN7cutlass13device_kernelINS_4gemm6kernel13GemmUniversalIN4cute5tupleIJiiiiEEENS1_10collective13CollectiveMmaINS1_35MainloopSm100TmaUmmaWarpSpecializedILi9ELi2ELi4ENS5_IJNS4_1CILi4EEENSA_ILi1EEESC_EEEEENS5_IJNSA_ILi64EEENSA_ILi256EEENSA_ILi32EEEEEENS_6half_tENS5_IJlSC_lEEESJ_SK_NS4_8TiledMMAINS4_8MMA_AtomIJNS4_20SM100_MMA_F16BF16_SSISJ_SJ_fLi64ELi256ELNS4_4UMMA5MajorE0ELSP_0ELNSO_7ScaleInE0ELSQ_0EEEEEENS4_6LayoutINS5_IJSC_SC_SC_EEENS5_IJNSA_ILi0EEESV_SV_EEEEENS5_IJNS4_10UnderscoreESY_SY_EEEEENS4_13SM90_TMA_LOADENS4_14ComposedLayoutINS4_7SwizzleILi2ELi4ELi3EEENS4_18smem_ptr_flag_bitsILi16EEENST_INS5_IJNSA_ILi8EEESH_EEENS5_IJSH_SC_EEEEEEEvNS4_8identityENS4_23SM90_TMA_LOAD_MULTICASTES1B_vS1C_EENS_8epilogue10collective18CollectiveEpilogueINS1F_23Sm100TmaWarpSpecializedILi4ELi2ELi32ELb1ELb0EEEJSI_NS5_IJNST_ISF_SC_EES1K_EEESJ_SK_SJ_SK_NS1F_6fusion15FusionCallbacksIS1J_NS1M_17LinearCombinationISJ_fSJ_fLNS_15FloatRoundStyleE2EEESI_S1L_JEEENS4_5SM1004TMEM4LOAD26SM100_TMEM_LOAD_16dp256b8xES11_NS12_INS13_ILi3ELi4ELi3EEES16_NST_INS5_IJS17_SF_EEENS5_IJSF_SC_EEEEEEENS4_17SM75_U32x4_LDSM_NENS4_14SM90_TMA_STOREES20_NS4_17SM90_U32x4_STSM_NENS4_39AutoVectorizingCopyWithAssumedAlignmentILi128EEEEEEvvEEEEvNT_6ParamsE,"a",@progbits
	.sectionflags	@""
	.align	4
.nv.constant0._ZN7cutlass13device_kernelINS_4gemm6kernel13GemmUniversalIN4cute5tupleIJiiiiEEENS1_10collective13CollectiveMmaINS1_35MainloopSm100TmaUmmaWarpSpecializedILi9ELi2ELi4ENS5_IJNS4_1CILi4EEENSA_ILi1EEESC_EEEEENS5_IJNSA_ILi64EEENSA_ILi256EEENSA_ILi32EEEEEENS_6half_tENS5_IJlSC_lEEESJ_SK_NS4_8TiledMMAINS4_8MMA_AtomIJNS4_20SM100_MMA_F16BF16_SSISJ_SJ_fLi64ELi256ELNS4_4UMMA5MajorE0ELSP_0ELNSO_7ScaleInE0ELSQ_0EEEEEENS4_6LayoutINS5_IJSC_SC_SC_EEENS5_IJNSA_ILi0EEESV_SV_EEEEENS5_IJNS4_10UnderscoreESY_SY_EEEEENS4_13SM90_TMA_LOADENS4_14ComposedLayoutINS4_7SwizzleILi2ELi4ELi3EEENS4_18smem_ptr_flag_bitsILi16EEENST_INS5_IJNSA_ILi8EEESH_EEENS5_IJSH_SC_EEEEEEEvNS4_8identityENS4_23SM90_TMA_LOAD_MULTICASTES1B_vS1C_EENS_8epilogue10collective18CollectiveEpilogueINS1F_23Sm100TmaWarpSpecializedILi4ELi2ELi32ELb1ELb0EEEJSI_NS5_IJNST_ISF_SC_EES1K_EEESJ_SK_SJ_SK_NS1F_6fusion15FusionCallbacksIS1J_NS1M_17LinearCombinationISJ_fSJ_fLNS_15FloatRoundStyleE2EEESI_S1L_JEEENS4_5SM1004TMEM4LOAD26SM100_TMEM_LOAD_16dp256b8xES11_NS12_INS13_ILi3ELi4ELi3EEES16_NST_INS5_IJS17_SF_EEENS5_IJSF_SC_EEEEEEENS4_17SM75_U32x4_LDSM_NENS4_14SM90_TMA_STOREES20_NS4_17SM90_U32x4_STSM_NENS4_39AutoVectorizingCopyWithAssumedAlignmentILi128EEEEEEvvEEEEvNT_6ParamsE:
	.zero		2944


//--------------------- SYMBOLS --------------------------

	.type		.nv.reservedSmem.offset0,@object
	.size		.nv.reservedSmem.offset0,0x4
	.type		.nv.reservedSmem.cap,@object
	.size		.nv.reservedSmem.cap,0x4
	.type		__assertfail,@function
